//
// Generated by NVIDIA NVVM Compiler
//
// Compiler Build ID: CL-36424714
// Cuda compilation tools, release 13.0, V13.0.88
// Based on NVVM 20.0.0
//

.version 9.0
.target sm_100
.address_size 64

	// .globl	_Z14monte_carlo_piPyyP17curandStateXORWOW
.global .align 4 .b8 precalc_xorwow_matrix[102400];
.global .align 4 .b8 precalc_xorwow_offset_matrix[102400];
.global .align 4 .b8 mrg32k3aM1[2304];
.global .align 4 .b8 mrg32k3aM2[2304];
.global .align 4 .b8 mrg32k3aM1SubSeq[2016];
.global .align 4 .b8 mrg32k3aM2SubSeq[2016];
.global .align 4 .b8 mrg32k3aM1Seq[2304];
.global .align 4 .b8 mrg32k3aM2Seq[2304];
.const .align 8 .b8 __cr_lgamma_table[72];

.visible .entry _Z14monte_carlo_piPyyP17curandStateXORWOW(
	.param .u64 .ptr .align 1 _Z14monte_carlo_piPyyP17curandStateXORWOW_param_0,
	.param .u64 _Z14monte_carlo_piPyyP17curandStateXORWOW_param_1,
	.param .u64 .ptr .align 1 _Z14monte_carlo_piPyyP17curandStateXORWOW_param_2
)
{
	.reg .pred 	%p<11>;
	.reg .b32 	%r<140>;
	.reg .b32 	%f<31>;
	.reg .b64 	%rd<41>;

	ld.param.u64 	%rd15, [_Z14monte_carlo_piPyyP17curandStateXORWOW_param_0];
	ld.param.u64 	%rd16, [_Z14monte_carlo_piPyyP17curandStateXORWOW_param_1];
	ld.param.u64 	%rd18, [_Z14monte_carlo_piPyyP17curandStateXORWOW_param_2];
	cvta.to.global.u64 	%rd1, %rd18;
	setp.eq.s64 	%p1, %rd16, 0;
	mov.b64 	%rd40, 0;
	@%p1 bra 	$L__BB0_8;
	mov.u32 	%r37, %ntid.x;
	mov.u32 	%r38, %ctaid.x;
	mov.u32 	%r39, %tid.x;
	mad.lo.s32 	%r40, %r38, %r37, %r39;
	mul.wide.u32 	%rd21, %r40, 48;
	add.s64 	%rd22, %rd1, %rd21;
	ld.global.v2.u32 	{%r128, %r123}, [%rd22];
	ld.global.v2.u32 	{%r124, %r125}, [%rd22+8];
	ld.global.v2.u32 	{%r126, %r127}, [%rd22+16];
	and.b64  	%rd38, %rd16, 3;
	setp.lt.u64 	%p2, %rd16, 4;
	mov.b64 	%rd40, 0;
	@%p2 bra 	$L__BB0_5;
	and.b64  	%rd34, %rd16, -4;
	add.s32 	%r122, %r128, 1449748;
	mov.b64 	%rd40, 0;
$L__BB0_3:
	shr.u32 	%r41, %r123, 2;
	xor.b32  	%r42, %r41, %r123;
	shl.b32 	%r43, %r127, 4;
	shl.b32 	%r44, %r42, 1;
	xor.b32  	%r45, %r43, %r44;
	xor.b32  	%r46, %r45, %r127;
	xor.b32  	%r47, %r46, %r42;
	add.s32 	%r48, %r122, %r47;
	add.s32 	%r49, %r48, -1087311;
	cvt.rn.f32.u32 	%f1, %r49;
	fma.rn.f32 	%f2, %f1, 0f2F800000, 0f2F000000;
	shr.u32 	%r50, %r124, 2;
	xor.b32  	%r51, %r50, %r124;
	shl.b32 	%r52, %r47, 4;
	shl.b32 	%r53, %r51, 1;
	xor.b32  	%r54, %r53, %r52;
	xor.b32  	%r55, %r54, %r51;
	xor.b32  	%r56, %r55, %r47;
	add.s32 	%r57, %r122, %r56;
	add.s32 	%r58, %r57, -724874;
	cvt.rn.f32.u32 	%f3, %r58;
	fma.rn.f32 	%f4, %f3, 0f2F800000, 0f2F000000;
	mul.f32 	%f5, %f4, %f4;
	fma.rn.f32 	%f6, %f2, %f2, %f5;
	setp.le.f32 	%p3, %f6, 0f3F800000;
	selp.u64 	%rd24, 1, 0, %p3;
	add.s64 	%rd25, %rd40, %rd24;
	shr.u32 	%r59, %r125, 2;
	xor.b32  	%r60, %r59, %r125;
	shl.b32 	%r61, %r56, 4;
	shl.b32 	%r62, %r60, 1;
	xor.b32  	%r63, %r61, %r62;
	xor.b32  	%r64, %r63, %r56;
	xor.b32  	%r65, %r64, %r60;
	add.s32 	%r66, %r122, %r65;
	add.s32 	%r67, %r66, -362437;
	cvt.rn.f32.u32 	%f7, %r67;
	fma.rn.f32 	%f8, %f7, 0f2F800000, 0f2F000000;
	shr.u32 	%r68, %r126, 2;
	xor.b32  	%r69, %r68, %r126;
	shl.b32 	%r70, %r65, 4;
	shl.b32 	%r71, %r69, 1;
	xor.b32  	%r72, %r71, %r70;
	xor.b32  	%r73, %r72, %r69;
	xor.b32  	%r123, %r73, %r65;
	shr.u32 	%r74, %r127, 2;
	xor.b32  	%r75, %r74, %r127;
	shl.b32 	%r76, %r123, 4;
	shl.b32 	%r77, %r75, 1;
	xor.b32  	%r78, %r76, %r77;
	xor.b32  	%r79, %r78, %r123;
	xor.b32  	%r124, %r79, %r75;
	shr.u32 	%r80, %r47, 2;
	xor.b32  	%r81, %r80, %r47;
	shl.b32 	%r82, %r124, 4;
	shl.b32 	%r83, %r81, 1;
	xor.b32  	%r84, %r83, %r82;
	xor.b32  	%r85, %r84, %r81;
	xor.b32  	%r125, %r85, %r124;
	shr.u32 	%r86, %r56, 2;
	xor.b32  	%r87, %r86, %r56;
	shl.b32 	%r88, %r125, 4;
	shl.b32 	%r89, %r87, 1;
	xor.b32  	%r90, %r88, %r89;
	xor.b32  	%r91, %r90, %r125;
	xor.b32  	%r126, %r91, %r87;
	shr.u32 	%r92, %r65, 2;
	xor.b32  	%r93, %r92, %r65;
	shl.b32 	%r94, %r126, 4;
	shl.b32 	%r95, %r93, 1;
	xor.b32  	%r96, %r95, %r94;
	xor.b32  	%r97, %r96, %r93;
	xor.b32  	%r127, %r97, %r126;
	add.s32 	%r98, %r122, %r127;
	add.s32 	%r99, %r123, %r122;
	cvt.rn.f32.u32 	%f9, %r99;
	fma.rn.f32 	%f10, %f9, 0f2F800000, 0f2F000000;
	mul.f32 	%f11, %f10, %f10;
	fma.rn.f32 	%f12, %f8, %f8, %f11;
	setp.le.f32 	%p4, %f12, 0f3F800000;
	selp.u64 	%rd26, 1, 0, %p4;
	add.s64 	%rd27, %rd25, %rd26;
	add.s32 	%r100, %r122, %r124;
	add.s32 	%r101, %r100, 362437;
	cvt.rn.f32.u32 	%f13, %r101;
	fma.rn.f32 	%f14, %f13, 0f2F800000, 0f2F000000;
	add.s32 	%r102, %r122, %r125;
	add.s32 	%r103, %r102, 724874;
	cvt.rn.f32.u32 	%f15, %r103;
	fma.rn.f32 	%f16, %f15, 0f2F800000, 0f2F000000;
	mul.f32 	%f17, %f16, %f16;
	fma.rn.f32 	%f18, %f14, %f14, %f17;
	setp.le.f32 	%p5, %f18, 0f3F800000;
	selp.u64 	%rd28, 1, 0, %p5;
	add.s64 	%rd29, %rd27, %rd28;
	add.s32 	%r104, %r122, %r126;
	add.s32 	%r105, %r104, 1087311;
	cvt.rn.f32.u32 	%f19, %r105;
	fma.rn.f32 	%f20, %f19, 0f2F800000, 0f2F000000;
	add.s32 	%r106, %r98, 1449748;
	cvt.rn.f32.u32 	%f21, %r106;
	fma.rn.f32 	%f22, %f21, 0f2F800000, 0f2F000000;
	mul.f32 	%f23, %f22, %f22;
	fma.rn.f32 	%f24, %f20, %f20, %f23;
	setp.le.f32 	%p6, %f24, 0f3F800000;
	selp.u64 	%rd30, 1, 0, %p6;
	add.s64 	%rd40, %rd29, %rd30;
	add.s32 	%r122, %r122, 2899496;
	add.s64 	%rd34, %rd34, -4;
	setp.ne.s64 	%p7, %rd34, 0;
	@%p7 bra 	$L__BB0_3;
	add.s32 	%r128, %r122, -1449748;
$L__BB0_5:
	setp.eq.s64 	%p8, %rd38, 0;
	@%p8 bra 	$L__BB0_8;
	add.s32 	%r134, %r128, 724874;
$L__BB0_7:
	.pragma "nounroll";
	mov.u32 	%r31, %r125;
	mov.u32 	%r125, %r127;
	mov.u32 	%r32, %r126;
	shr.u32 	%r107, %r123, 2;
	xor.b32  	%r108, %r107, %r123;
	shl.b32 	%r109, %r125, 4;
	shl.b32 	%r110, %r108, 1;
	xor.b32  	%r111, %r109, %r110;
	xor.b32  	%r112, %r111, %r125;
	xor.b32  	%r126, %r112, %r108;
	add.s32 	%r113, %r134, %r126;
	add.s32 	%r114, %r113, -362437;
	cvt.rn.f32.u32 	%f25, %r114;
	fma.rn.f32 	%f26, %f25, 0f2F800000, 0f2F000000;
	shr.u32 	%r115, %r124, 2;
	xor.b32  	%r116, %r115, %r124;
	shl.b32 	%r117, %r126, 4;
	shl.b32 	%r118, %r116, 1;
	xor.b32  	%r119, %r118, %r117;
	xor.b32  	%r120, %r119, %r116;
	xor.b32  	%r127, %r120, %r126;
	add.s32 	%r121, %r134, %r127;
	cvt.rn.f32.u32 	%f27, %r121;
	fma.rn.f32 	%f28, %f27, 0f2F800000, 0f2F000000;
	mul.f32 	%f29, %f28, %f28;
	fma.rn.f32 	%f30, %f26, %f26, %f29;
	setp.le.f32 	%p9, %f30, 0f3F800000;
	selp.u64 	%rd31, 1, 0, %p9;
	add.s64 	%rd40, %rd40, %rd31;
	add.s32 	%r134, %r134, 724874;
	add.s64 	%rd38, %rd38, -1;
	setp.ne.s64 	%p10, %rd38, 0;
	mov.u32 	%r124, %r32;
	mov.u32 	%r123, %r31;
	@%p10 bra 	$L__BB0_7;
$L__BB0_8:
	cvta.to.global.u64 	%rd32, %rd15;
	atom.global.add.u64 	%rd33, [%rd32], %rd40;
	ret;

}
	// .globl	_Z19setup_random_statesP17curandStateXORWOW
.visible .entry _Z19setup_random_statesP17curandStateXORWOW(
	.param .u64 .ptr .align 1 _Z19setup_random_statesP17curandStateXORWOW_param_0
)
{
	.reg .pred 	%p<24>;
	.reg .b32 	%r<413>;
	.reg .b64 	%rd<19>;

	ld.param.u64 	%rd9, [_Z19setup_random_statesP17curandStateXORWOW_param_0];
	cvta.to.global.u64 	%rd10, %rd9;
	mov.u32 	%r182, %tid.x;
	mov.u32 	%r183, %ctaid.x;
	mov.u32 	%r184, %ntid.x;
	mad.lo.s32 	%r185, %r183, %r184, %r182;
	// begin inline asm
	mov.u64 	%rd8, %clock64;
	// end inline asm
	cvt.u64.u32 	%rd18, %r185;
	mul.wide.u32 	%rd11, %r185, 48;
	add.s64 	%rd2, %rd10, %rd11;
	cvt.u32.u64 	%r186, %rd8;
	xor.b32  	%r187, %r186, -1429050551;
	mul.lo.s32 	%r188, %r187, 1099087573;
	{ .reg .b32 tmp; mov.b64 {tmp, %r189}, %rd8; }
	xor.b32  	%r190, %r189, -136515619;
	mul.lo.s32 	%r191, %r190, -1703105765;
	add.s32 	%r192, %r188, %r191;
	add.s32 	%r193, %r192, 6615241;
	add.s32 	%r194, %r188, 123456789;
	st.global.v2.u32 	[%rd2], {%r193, %r194};
	xor.b32  	%r195, %r188, 362436069;
	add.s32 	%r196, %r191, 521288629;
	st.global.v2.u32 	[%rd2+8], {%r195, %r196};
	xor.b32  	%r197, %r191, 88675123;
	add.s32 	%r198, %r188, 5783321;
	st.global.v2.u32 	[%rd2+16], {%r197, %r198};
	setp.eq.s32 	%p1, %r185, 0;
	@%p1 bra 	$L__BB1_42;
	mov.b32 	%r319, 0;
$L__BB1_2:
	and.b64  	%rd4, %rd18, 3;
	setp.eq.s64 	%p2, %rd4, 0;
	@%p2 bra 	$L__BB1_41;
	mul.wide.u32 	%rd12, %r319, 3200;
	mov.u64 	%rd13, precalc_xorwow_matrix;
	add.s64 	%rd5, %rd13, %rd12;
	cvt.u32.u64 	%r2, %rd4;
	mov.b32 	%r320, 0;
$L__BB1_4:
	mov.b32 	%r333, 0;
	mov.u32 	%r334, %r333;
	mov.u32 	%r335, %r333;
	mov.u32 	%r336, %r333;
	mov.u32 	%r337, %r333;
	mov.u32 	%r326, %r333;
$L__BB1_5:
	mul.wide.u32 	%rd14, %r326, 4;
	add.s64 	%rd15, %rd2, %rd14;
	ld.global.u32 	%r10, [%rd15+4];
	shl.b32 	%r11, %r326, 5;
	mov.b32 	%r332, 0;
$L__BB1_6:
	.pragma "nounroll";
	shr.u32 	%r203, %r10, %r332;
	and.b32  	%r204, %r203, 1;
	setp.eq.b32 	%p3, %r204, 1;
	not.pred 	%p4, %p3;
	add.s32 	%r205, %r11, %r332;
	mul.lo.s32 	%r206, %r205, 5;
	mul.wide.u32 	%rd16, %r206, 4;
	add.s64 	%rd6, %rd5, %rd16;
	@%p4 bra 	$L__BB1_8;
	ld.global.u32 	%r207, [%rd6];
	xor.b32  	%r337, %r337, %r207;
	ld.global.u32 	%r208, [%rd6+4];
	xor.b32  	%r336, %r336, %r208;
	ld.global.u32 	%r209, [%rd6+8];
	xor.b32  	%r335, %r335, %r209;
	ld.global.u32 	%r210, [%rd6+12];
	xor.b32  	%r334, %r334, %r210;
	ld.global.u32 	%r211, [%rd6+16];
	xor.b32  	%r333, %r333, %r211;
$L__BB1_8:
	and.b32  	%r213, %r203, 2;
	setp.eq.s32 	%p5, %r213, 0;
	@%p5 bra 	$L__BB1_10;
	ld.global.u32 	%r214, [%rd6+20];
	xor.b32  	%r337, %r337, %r214;
	ld.global.u32 	%r215, [%rd6+24];
	xor.b32  	%r336, %r336, %r215;
	ld.global.u32 	%r216, [%rd6+28];
	xor.b32  	%r335, %r335, %r216;
	ld.global.u32 	%r217, [%rd6+32];
	xor.b32  	%r334, %r334, %r217;
	ld.global.u32 	%r218, [%rd6+36];
	xor.b32  	%r333, %r333, %r218;
$L__BB1_10:
	and.b32  	%r220, %r203, 4;
	setp.eq.s32 	%p6, %r220, 0;
	@%p6 bra 	$L__BB1_12;
	ld.global.u32 	%r221, [%rd6+40];
	xor.b32  	%r337, %r337, %r221;
	ld.global.u32 	%r222, [%rd6+44];
	xor.b32  	%r336, %r336, %r222;
	ld.global.u32 	%r223, [%rd6+48];
	xor.b32  	%r335, %r335, %r223;
	ld.global.u32 	%r224, [%rd6+52];
	xor.b32  	%r334, %r334, %r224;
	ld.global.u32 	%r225, [%rd6+56];
	xor.b32  	%r333, %r333, %r225;
$L__BB1_12:
	and.b32  	%r227, %r203, 8;
	setp.eq.s32 	%p7, %r227, 0;
	@%p7 bra 	$L__BB1_14;
	ld.global.u32 	%r228, [%rd6+60];
	xor.b32  	%r337, %r337, %r228;
	ld.global.u32 	%r229, [%rd6+64];
	xor.b32  	%r336, %r336, %r229;
	ld.global.u32 	%r230, [%rd6+68];
	xor.b32  	%r335, %r335, %r230;
	ld.global.u32 	%r231, [%rd6+72];
	xor.b32  	%r334, %r334, %r231;
	ld.global.u32 	%r232, [%rd6+76];
	xor.b32  	%r333, %r333, %r232;
$L__BB1_14:
	and.b32  	%r234, %r203, 16;
	setp.eq.s32 	%p8, %r234, 0;
	@%p8 bra 	$L__BB1_16;
	ld.global.u32 	%r235, [%rd6+80];
	xor.b32  	%r337, %r337, %r235;
	ld.global.u32 	%r236, [%rd6+84];
	xor.b32  	%r336, %r336, %r236;
	ld.global.u32 	%r237, [%rd6+88];
	xor.b32  	%r335, %r335, %r237;
	ld.global.u32 	%r238, [%rd6+92];
	xor.b32  	%r334, %r334, %r238;
	ld.global.u32 	%r239, [%rd6+96];
	xor.b32  	%r333, %r333, %r239;
$L__BB1_16:
	and.b32  	%r241, %r203, 32;
	setp.eq.s32 	%p9, %r241, 0;
	@%p9 bra 	$L__BB1_18;
	ld.global.u32 	%r242, [%rd6+100];
	xor.b32  	%r337, %r337, %r242;
	ld.global.u32 	%r243, [%rd6+104];
	xor.b32  	%r336, %r336, %r243;
	ld.global.u32 	%r244, [%rd6+108];
	xor.b32  	%r335, %r335, %r244;
	ld.global.u32 	%r245, [%rd6+112];
	xor.b32  	%r334, %r334, %r245;
	ld.global.u32 	%r246, [%rd6+116];
	xor.b32  	%r333, %r333, %r246;
$L__BB1_18:
	and.b32  	%r248, %r203, 64;
	setp.eq.s32 	%p10, %r248, 0;
	@%p10 bra 	$L__BB1_20;
	ld.global.u32 	%r249, [%rd6+120];
	xor.b32  	%r337, %r337, %r249;
	ld.global.u32 	%r250, [%rd6+124];
	xor.b32  	%r336, %r336, %r250;
	ld.global.u32 	%r251, [%rd6+128];
	xor.b32  	%r335, %r335, %r251;
	ld.global.u32 	%r252, [%rd6+132];
	xor.b32  	%r334, %r334, %r252;
	ld.global.u32 	%r253, [%rd6+136];
	xor.b32  	%r333, %r333, %r253;
$L__BB1_20:
	and.b32  	%r255, %r203, 128;
	setp.eq.s32 	%p11, %r255, 0;
	@%p11 bra 	$L__BB1_22;
	ld.global.u32 	%r256, [%rd6+140];
	xor.b32  	%r337, %r337, %r256;
	ld.global.u32 	%r257, [%rd6+144];
	xor.b32  	%r336, %r336, %r257;
	ld.global.u32 	%r258, [%rd6+148];
	xor.b32  	%r335, %r335, %r258;
	ld.global.u32 	%r259, [%rd6+152];
	xor.b32  	%r334, %r334, %r259;
	ld.global.u32 	%r260, [%rd6+156];
	xor.b32  	%r333, %r333, %r260;
$L__BB1_22:
	and.b32  	%r262, %r203, 256;
	setp.eq.s32 	%p12, %r262, 0;
	@%p12 bra 	$L__BB1_24;
	ld.global.u32 	%r263, [%rd6+160];
	xor.b32  	%r337, %r337, %r263;
	ld.global.u32 	%r264, [%rd6+164];
	xor.b32  	%r336, %r336, %r264;
	ld.global.u32 	%r265, [%rd6+168];
	xor.b32  	%r335, %r335, %r265;
	ld.global.u32 	%r266, [%rd6+172];
	xor.b32  	%r334, %r334, %r266;
	ld.global.u32 	%r267, [%rd6+176];
	xor.b32  	%r333, %r333, %r267;
$L__BB1_24:
	and.b32  	%r269, %r203, 512;
	setp.eq.s32 	%p13, %r269, 0;
	@%p13 bra 	$L__BB1_26;
	ld.global.u32 	%r270, [%rd6+180];
	xor.b32  	%r337, %r337, %r270;
	ld.global.u32 	%r271, [%rd6+184];
	xor.b32  	%r336, %r336, %r271;
	ld.global.u32 	%r272, [%rd6+188];
	xor.b32  	%r335, %r335, %r272;
	ld.global.u32 	%r273, [%rd6+192];
	xor.b32  	%r334, %r334, %r273;
	ld.global.u32 	%r274, [%rd6+196];
	xor.b32  	%r333, %r333, %r274;
$L__BB1_26:
	and.b32  	%r276, %r203, 1024;
	setp.eq.s32 	%p14, %r276, 0;
	@%p14 bra 	$L__BB1_28;
	ld.global.u32 	%r277, [%rd6+200];
	xor.b32  	%r337, %r337, %r277;
	ld.global.u32 	%r278, [%rd6+204];
	xor.b32  	%r336, %r336, %r278;
	ld.global.u32 	%r279, [%rd6+208];
	xor.b32  	%r335, %r335, %r279;
	ld.global.u32 	%r280, [%rd6+212];
	xor.b32  	%r334, %r334, %r280;
	ld.global.u32 	%r281, [%rd6+216];
	xor.b32  	%r333, %r333, %r281;
$L__BB1_28:
	and.b32  	%r283, %r203, 2048;
	setp.eq.s32 	%p15, %r283, 0;
	@%p15 bra 	$L__BB1_30;
	ld.global.u32 	%r284, [%rd6+220];
	xor.b32  	%r337, %r337, %r284;
	ld.global.u32 	%r285, [%rd6+224];
	xor.b32  	%r336, %r336, %r285;
	ld.global.u32 	%r286, [%rd6+228];
	xor.b32  	%r335, %r335, %r286;
	ld.global.u32 	%r287, [%rd6+232];
	xor.b32  	%r334, %r334, %r287;
	ld.global.u32 	%r288, [%rd6+236];
	xor.b32  	%r333, %r333, %r288;
$L__BB1_30:
	and.b32  	%r290, %r203, 4096;
	setp.eq.s32 	%p16, %r290, 0;
	@%p16 bra 	$L__BB1_32;
	ld.global.u32 	%r291, [%rd6+240];
	xor.b32  	%r337, %r337, %r291;
	ld.global.u32 	%r292, [%rd6+244];
	xor.b32  	%r336, %r336, %r292;
	ld.global.u32 	%r293, [%rd6+248];
	xor.b32  	%r335, %r335, %r293;
	ld.global.u32 	%r294, [%rd6+252];
	xor.b32  	%r334, %r334, %r294;
	ld.global.u32 	%r295, [%rd6+256];
	xor.b32  	%r333, %r333, %r295;
$L__BB1_32:
	and.b32  	%r297, %r203, 8192;
	setp.eq.s32 	%p17, %r297, 0;
	@%p17 bra 	$L__BB1_34;
	ld.global.u32 	%r298, [%rd6+260];
	xor.b32  	%r337, %r337, %r298;
	ld.global.u32 	%r299, [%rd6+264];
	xor.b32  	%r336, %r336, %r299;
	ld.global.u32 	%r300, [%rd6+268];
	xor.b32  	%r335, %r335, %r300;
	ld.global.u32 	%r301, [%rd6+272];
	xor.b32  	%r334, %r334, %r301;
	ld.global.u32 	%r302, [%rd6+276];
	xor.b32  	%r333, %r333, %r302;
$L__BB1_34:
	and.b32  	%r304, %r203, 16384;
	setp.eq.s32 	%p18, %r304, 0;
	@%p18 bra 	$L__BB1_36;
	ld.global.u32 	%r305, [%rd6+280];
	xor.b32  	%r337, %r337, %r305;
	ld.global.u32 	%r306, [%rd6+284];
	xor.b32  	%r336, %r336, %r306;
	ld.global.u32 	%r307, [%rd6+288];
	xor.b32  	%r335, %r335, %r307;
	ld.global.u32 	%r308, [%rd6+292];
	xor.b32  	%r334, %r334, %r308;
	ld.global.u32 	%r309, [%rd6+296];
	xor.b32  	%r333, %r333, %r309;
$L__BB1_36:
	and.b32  	%r311, %r203, 32768;
	setp.eq.s32 	%p19, %r311, 0;
	@%p19 bra 	$L__BB1_38;
	ld.global.u32 	%r312, [%rd6+300];
	xor.b32  	%r337, %r337, %r312;
	ld.global.u32 	%r313, [%rd6+304];
	xor.b32  	%r336, %r336, %r313;
	ld.global.u32 	%r314, [%rd6+308];
	xor.b32  	%r335, %r335, %r314;
	ld.global.u32 	%r315, [%rd6+312];
	xor.b32  	%r334, %r334, %r315;
	ld.global.u32 	%r316, [%rd6+316];
	xor.b32  	%r333, %r333, %r316;
$L__BB1_38:
	add.s32 	%r332, %r332, 16;
	setp.ne.s32 	%p20, %r332, 32;
	@%p20 bra 	$L__BB1_6;
	mad.lo.s32 	%r317, %r326, -31, %r11;
	add.s32 	%r326, %r317, 1;
	setp.ne.s32 	%p21, %r326, 5;
	@%p21 bra 	$L__BB1_5;
	st.global.u32 	[%rd2+4], %r337;
	st.global.u32 	[%rd2+8], %r336;
	st.global.u32 	[%rd2+12], %r335;
	st.global.u32 	[%rd2+16], %r334;
	st.global.u32 	[%rd2+20], %r333;
	add.s32 	%r320, %r320, 1;
	setp.lt.u32 	%p22, %r320, %r2;
	@%p22 bra 	$L__BB1_4;
$L__BB1_41:
	shr.u64 	%rd7, %rd18, 2;
	add.s32 	%r319, %r319, 1;
	setp.gt.u64 	%p23, %rd18, 3;
	mov.u64 	%rd18, %rd7;
	@%p23 bra 	$L__BB1_2;
$L__BB1_42:
	mov.b32 	%r318, 0;
	st.global.v2.u32 	[%rd2+24], {%r318, %r318};
	st.global.u32 	[%rd2+32], %r318;
	mov.b64 	%rd17, 0;
	st.global.u64 	[%rd2+40], %rd17;
	ret;

}


// ===== COMPILED SASS (sm_100) =====

	.target	sm_100

	.elftype	@"ET_EXEC"


//--------------------- .note.nv.tkinfo           --------------------------
	.section	.note.nv.tkinfo,"",@"SHT_NOTE"
	.sectionflags	@"SHF_NOTE_NV_TKINFO"
	.tkinfo
        /*0018*/ 	.word	0x00000002
        /*0030*/ 	.string	""
        /*0030*/ 	.string	"ptxas"
        /*0030*/ 	.string	"Cuda compilation tools, release 13.0, V13.0.88"
        /*0030*/ 	.string	"Build cuda_13.0.r13.0/compiler.36424714_0"
        /*0030*/ 	.string	"-arch sm_100 -m 64 "



//--------------------- .note.nv.cuinfo           --------------------------
	.section	.note.nv.cuinfo,"",@"SHT_NOTE"
	.sectionflags	@"SHF_NOTE_NV_CUINFO"
        /*0018*/ 	.short	0x0002
        /*001a*/ 	.short	0x0064
        /*001c*/ 	.short	0x0082
	.zero		2


//--------------------- .nv.info                  --------------------------
	.section	.nv.info,"",@"SHT_CUDA_INFO"
	.align	4


	//----- nvinfo : EIATTR_REGCOUNT
	.align		4
        /*0000*/ 	.byte	0x04, 0x2f
        /*0002*/ 	.short	(.L_10 - .L_9)
	.align		4
.L_9:
        /*0004*/ 	.word	index@(_Z14monte_carlo_piPyyP17curandStateXORWOW)
        /*0008*/ 	.word	0x00000016


	//----- nvinfo : EIATTR_FRAME_SIZE
	.align		4
.L_10:
        /*000c*/ 	.byte	0x04, 0x11
        /*000e*/ 	.short	(.L_12 - .L_11)
	.align		4
.L_11:
        /*0010*/ 	.word	index@(_Z14monte_carlo_piPyyP17curandStateXORWOW)
        /*0014*/ 	.word	0x00000000


	//----- nvinfo : EIATTR_REGCOUNT
	.align		4
.L_12:
        /*0018*/ 	.byte	0x04, 0x2f
        /*001a*/ 	.short	(.L_14 - .L_13)
	.align		4
.L_13:
        /*001c*/ 	.word	index@(_Z19setup_random_statesP17curandStateXORWOW)
        /*0020*/ 	.word	0x0000001f


	//----- nvinfo : EIATTR_FRAME_SIZE
	.align		4
.L_14:
        /*0024*/ 	.byte	0x04, 0x11
        /*0026*/ 	.short	(.L_16 - .L_15)
	.align		4
.L_15:
        /*0028*/ 	.word	index@(_Z19setup_random_statesP17curandStateXORWOW)
        /*002c*/ 	.word	0x00000000


	//----- nvinfo : EIATTR_MIN_STACK_SIZE
	.align		4
.L_16:
        /*0030*/ 	.byte	0x04, 0x12
        /*0032*/ 	.short	(.L_18 - .L_17)
	.align		4
.L_17:
        /*0034*/ 	.word	index@(_Z19setup_random_statesP17curandStateXORWOW)
        /*0038*/ 	.word	0x00000000


	//----- nvinfo : EIATTR_MIN_STACK_SIZE
	.align		4
.L_18:
        /*003c*/ 	.byte	0x04, 0x12
        /*003e*/ 	.short	(.L_20 - .L_19)
	.align		4
.L_19:
        /*0040*/ 	.word	index@(_Z14monte_carlo_piPyyP17curandStateXORWOW)
        /*0044*/ 	.word	0x00000000
.L_20:


//--------------------- .nv.compat                --------------------------
	.section	.nv.compat,"",@"SHT_CUDA_COMPAT_INFO"
	.align	4
        /*0000*/ 	.byte	0x02, 0x09, 0x00, 0x00, 0x02, 0x02, 0x01, 0x00, 0x02, 0x05, 0x05, 0x00, 0x03, 0x07, 0x01, 0x01
        /*0010*/ 	.byte	0x02, 0x03, 0x00, 0x00, 0x02, 0x06, 0x01, 0x00, 0x04, 0x0b, 0x08, 0x00, 0x01, 0x00, 0x00, 0x00
        /*0020*/ 	.byte	0x00, 0x00, 0x00, 0x00


//--------------------- .nv.info._Z19setup_random_statesP17curandStateXORWOW --------------------------
	.section	.nv.info._Z19setup_random_statesP17curandStateXORWOW,"",@"SHT_CUDA_INFO"
	.sectionflags	@""
	.align	4


	//----- nvinfo : EIATTR_CUDA_API_VERSION
	.align		4
        /*0000*/ 	.byte	0x04, 0x37
        /*0002*/ 	.short	(.L_22 - .L_21)
.L_21:
        /*0004*/ 	.word	0x00000082


	//----- nvinfo : EIATTR_KPARAM_INFO
	.align		4
.L_22:
        /*0008*/ 	.byte	0x04, 0x17
        /*000a*/ 	.short	(.L_24 - .L_23)
.L_23:
        /*000c*/ 	.word	0x00000000
        /*0010*/ 	.short	0x0000
        /*0012*/ 	.short	0x0000
        /*0014*/ 	.byte	0x00, 0xf5, 0x21, 0x00


	//----- nvinfo : EIATTR_SPARSE_MMA_MASK
	.align		4
.L_24:
        /*0018*/ 	.byte	0x03, 0x50
        /*001a*/ 	.short	0x0000


	//----- nvinfo : EIATTR_MAXREG_COUNT
	.align		4
        /*001c*/ 	.byte	0x03, 0x1b
        /*001e*/ 	.short	0x00ff


	//----- nvinfo : EIATTR_MERCURY_ISA_VERSION
	.align		4
        /*0020*/ 	.byte	0x03, 0x5f
        /*0022*/ 	.short	0x0101


	//----- nvinfo : EIATTR_VRC_CTA_INIT_COUNT
	.align		4
        /*0024*/ 	.byte	0x02, 0x4a
	.zero		1
	.zero		1


	//----- nvinfo : EIATTR_EXIT_INSTR_OFFSETS
	.align		4
        /*0028*/ 	.byte	0x04, 0x1c
        /*002a*/ 	.short	(.L_26 - .L_25)


	//   ....[0]....
.L_25:
        /*002c*/ 	.word	0x00000ec0


	//----- nvinfo : EIATTR_CRS_STACK_SIZE
	.align		4
.L_26:
        /*0030*/ 	.byte	0x04, 0x1e
        /*0032*/ 	.short	(.L_28 - .L_27)
.L_27:
        /*0034*/ 	.word	0x00000000


	//----- nvinfo : EIATTR_CBANK_PARAM_SIZE
	.align		4
.L_28:
        /*0038*/ 	.byte	0x03, 0x19
        /*003a*/ 	.short	0x0008


	//----- nvinfo : EIATTR_PARAM_CBANK
	.align		4
        /*003c*/ 	.byte	0x04, 0x0a
        /*003e*/ 	.short	(.L_30 - .L_29)
	.align		4
.L_29:
        /*0040*/ 	.word	index@(.nv.constant0._Z19setup_random_statesP17curandStateXORWOW)
        /*0044*/ 	.short	0x0380
        /*0046*/ 	.short	0x0008


	//----- nvinfo : EIATTR_SW_WAR
	.align		4
.L_30:
        /*0048*/ 	.byte	0x04, 0x36
        /*004a*/ 	.short	(.L_32 - .L_31)
.L_31:
        /*004c*/ 	.word	0x00000008
.L_32:


//--------------------- .nv.info._Z14monte_carlo_piPyyP17curandStateXORWOW --------------------------
	.section	.nv.info._Z14monte_carlo_piPyyP17curandStateXORWOW,"",@"SHT_CUDA_INFO"
	.sectionflags	@""
	.align	4


	//----- nvinfo : EIATTR_CUDA_API_VERSION
	.align		4
        /*0000*/ 	.byte	0x04, 0x37
        /*0002*/ 	.short	(.L_34 - .L_33)
.L_33:
        /*0004*/ 	.word	0x00000082


	//----- nvinfo : EIATTR_KPARAM_INFO
	.align		4
.L_34:
        /*0008*/ 	.byte	0x04, 0x17
        /*000a*/ 	.short	(.L_36 - .L_35)
.L_35:
        /*000c*/ 	.word	0x00000000
        /*0010*/ 	.short	0x0002
        /*0012*/ 	.short	0x0010
        /*0014*/ 	.byte	0x00, 0xf5, 0x21, 0x00


	//----- nvinfo : EIATTR_KPARAM_INFO
	.align		4
.L_36:
        /*0018*/ 	.byte	0x04, 0x17
        /*001a*/ 	.short	(.L_38 - .L_37)
.L_37:
        /*001c*/ 	.word	0x00000000
        /*0020*/ 	.short	0x0001
        /*0022*/ 	.short	0x0008
        /*0024*/ 	.byte	0x00, 0xf0, 0x21, 0x00


	//----- nvinfo : EIATTR_KPARAM_INFO
	.align		4
.L_38:
        /*0028*/ 	.byte	0x04, 0x17
        /*002a*/ 	.short	(.L_40 - .L_39)
.L_39:
        /*002c*/ 	.word	0x00000000
        /*0030*/ 	.short	0x0000
        /*0032*/ 	.short	0x0000
        /*0034*/ 	.byte	0x00, 0xf5, 0x21, 0x00


	//----- nvinfo : EIATTR_SPARSE_MMA_MASK
	.align		4
.L_40:
        /*0038*/ 	.byte	0x03, 0x50
        /*003a*/ 	.short	0x0000


	//----- nvinfo : EIATTR_MAXREG_COUNT
	.align		4
        /*003c*/ 	.byte	0x03, 0x1b
        /*003e*/ 	.short	0x00ff


	//----- nvinfo : EIATTR_MERCURY_ISA_VERSION
	.align		4
        /*0040*/ 	.byte	0x03, 0x5f
        /*0042*/ 	.short	0x0101


	//----- nvinfo : EIATTR_VRC_CTA_INIT_COUNT
	.align		4
        /*0044*/ 	.byte	0x02, 0x4a
	.zero		1
	.zero		1


	//----- nvinfo : EIATTR_EXIT_INSTR_OFFSETS
	.align		4
        /*0048*/ 	.byte	0x04, 0x1c
        /*004a*/ 	.short	(.L_42 - .L_41)


	//   ....[0]....
.L_41:
        /*004c*/ 	.word	0x00000a80


	//----- nvinfo : EIATTR_CBANK_PARAM_SIZE
	.align		4
.L_42:
        /*0050*/ 	.byte	0x03, 0x19
        /*0052*/ 	.short	0x0018


	//----- nvinfo : EIATTR_PARAM_CBANK
	.align		4
        /*0054*/ 	.byte	0x04, 0x0a
        /*0056*/ 	.short	(.L_44 - .L_43)
	.align		4
.L_43:
        /*0058*/ 	.word	index@(.nv.constant0._Z14monte_carlo_piPyyP17curandStateXORWOW)
        /*005c*/ 	.short	0x0380
        /*005e*/ 	.short	0x0018


	//----- nvinfo : EIATTR_SW_WAR
	.align		4
.L_44:
        /*0060*/ 	.byte	0x04, 0x36
        /*0062*/ 	.short	(.L_46 - .L_45)
.L_45:
        /*0064*/ 	.word	0x00000008
.L_46:


//--------------------- .nv.callgraph             --------------------------
	.section	.nv.callgraph,"",@"SHT_CUDA_CALLGRAPH"
	.align	4
	.sectionentsize	8
	.align		4
        /*0000*/ 	.word	0x00000000
	.align		4
        /*0004*/ 	.word	0xffffffff
	.align		4
        /*0008*/ 	.word	0x00000000
	.align		4
        /*000c*/ 	.word	0xfffffffe
	.align		4
        /*0010*/ 	.word	0x00000000
	.align		4
        /*0014*/ 	.word	0xfffffffd
	.align		4
        /*0018*/ 	.word	0x00000000
	.align		4
        /*001c*/ 	.word	0xfffffffc


//--------------------- .nv.constant4             --------------------------
	.section	.nv.constant4,"a",@progbits
	.align	8
	.align		8
.nv.constant4:
        /*0000*/ 	.dword	precalc_xorwow_matrix
	.align		8
        /*0008*/ 	.dword	precalc_xorwow_offset_matrix
	.align		8
        /*0010*/ 	.dword	mrg32k3aM1
	.align		8
        /*0018*/ 	.dword	mrg32k3aM2
	.align		8
        /*0020*/ 	.dword	mrg32k3aM1SubSeq
	.align		8
        /*0028*/ 	.dword	mrg32k3aM2SubSeq
	.align		8
        /*0030*/ 	.dword	mrg32k3aM1Seq
	.align		8
        /*0038*/ 	.dword	mrg32k3aM2Seq


//--------------------- .nv.constant3             --------------------------
	.section	.nv.constant3,"a",@progbits
	.align	8
.nv.constant3:
	.type		__cr_lgamma_table,@object
	.size		__cr_lgamma_table,(.L_8 - __cr_lgamma_table)
__cr_lgamma_table:
        /*0000*/ 	.byte	0x00, 0x00, 0x00, 0x00, 0x00, 0x00, 0x00, 0x00, 0x00, 0x00, 0x00, 0x00, 0x00, 0x00, 0x00, 0x00
        /*0010*/ 	.byte	0xef, 0x39, 0xfa, 0xfe, 0x42, 0x2e, 0xe6, 0x3f, 0x02, 0x20, 0x2a, 0xfa, 0x0b, 0xab, 0xfc, 0x3f
        /*0020*/ 	.byte	0xf9, 0x2c, 0x92, 0x7c, 0xa7, 0x6c, 0x09, 0x40, 0xc9, 0x79, 0x44, 0x3c, 0x64, 0x26, 0x13, 0x40
        /*0030*/ 	.byte	0xca, 0x01, 0xcf, 0x3a, 0x27, 0x51, 0x1a, 0x40, 0x30, 0xcc, 0x2d, 0xf3, 0xe1, 0x0c, 0x21, 0x40
        /*0040*/ 	.byte	0x0d, 0xb7, 0xfc, 0x82, 0x8e, 0x35, 0x25, 0x40
.L_8:


//--------------------- .text._Z19setup_random_statesP17curandStateXORWOW --------------------------
	.section	.text._Z19setup_random_statesP17curandStateXORWOW,"ax",@progbits
	.align	128
        .global         _Z19setup_random_statesP17curandStateXORWOW
        .type           _Z19setup_random_statesP17curandStateXORWOW,@function
        .size           _Z19setup_random_statesP17curandStateXORWOW,(.L_x_14 - _Z19setup_random_statesP17curandStateXORWOW)
        .other          _Z19setup_random_statesP17curandStateXORWOW,@"STO_CUDA_ENTRY STV_DEFAULT"
_Z19setup_random_statesP17curandStateXORWOW:
.text._Z19setup_random_statesP17curandStateXORWOW:
[----:B------:R-:W-:Y:S01]  /*0000*/  LDC R1, c[0x0][0x37c] ;  /* 0x0000df00ff017b82 */ /* 0x000fe20000000800 */
[----:B------:R-:W0:Y:S07]  /*0010*/  S2R R0, SR_TID.X ;  /* 0x0000000000007919 */ /* 0x000e2e0000002100 */
[----:B------:R-:W0:Y:S01]  /*0020*/  S2UR UR6, SR_CTAID.X ;  /* 0x00000000000679c3 */ /* 0x000e220000002500 */
[----:B------:R-:W1:Y:S07]  /*0030*/  LDCU.64 UR4, c[0x0][0x358] ;  /* 0x00006b00ff0477ac */ /* 0x000e6e0008000a00 */
[----:B------:R-:W0:Y:S02]  /*0040*/  LDC R3, c[0x0][0x360] ;  /* 0x0000d800ff037b82 */ /* 0x000e240000000800 */
[----:B0-----:R-:W-:Y:S01]  /*0050*/  IMAD R0, R3, UR6, R0 ;  /* 0x0000000603007c24 */ /* 0x001fe2000f8e0200 */
[----:B------:R-:W-:-:S05]  /*0060*/  CS2R R2, SR_CLOCKLO ;  /* 0x0000000000027805 */ /* 0x000fca0000015000 */
[----:B------:R-:W0:Y:S01]  /*0070*/  LDC.64 R6, c[0x0][0x380] ;  /* 0x0000e000ff067b82 */ /* 0x000e220000000a00 */
[----:B------:R-:W-:Y:S01]  /*0080*/  LOP3.LUT R2, R2, 0xaad26b49, RZ, 0x3c, !PT ;  /* 0xaad26b4902027812 */ /* 0x000fe200078e3cff */
[----:B------:R-:W-:Y:S01]  /*0090*/  BSSY.RECONVERGENT B0, `(.L_x_0) ;  /* 0x00000df000007945 */ /* 0x000fe20003800200 */
[----:B------:R-:W-:Y:S02]  /*00a0*/  LOP3.LUT R3, R3, 0xf7dcefdd, RZ, 0x3c, !PT ;  /* 0xf7dcefdd03037812 */ /* 0x000fe400078e3cff */
[----:B------:R-:W-:Y:S01]  /*00b0*/  ISETP.NE.AND P0, PT, R0, RZ, PT ;  /* 0x000000ff0000720c */ /* 0x000fe20003f05270 */
[----:B------:R-:W-:Y:S02]  /*00c0*/  IMAD R2, R2, 0x4182bed5, RZ ;  /* 0x4182bed502027824 */ /* 0x000fe400078e02ff */
[----:B------:R-:W-:Y:S02]  /*00d0*/  IMAD R3, R3, -0x658354e5, RZ ;  /* 0x9a7cab1b03037824 */ /* 0x000fe400078e02ff */
[C---:B------:R-:W-:Y:S01]  /*00e0*/  VIADD R5, R2.reuse, 0x75bcd15 ;  /* 0x075bcd1502057836 */ /* 0x040fe20000000000 */
[C---:B------:R-:W-:Y:S01]  /*00f0*/  LOP3.LUT R8, R2.reuse, 0x159a55e5, RZ, 0x3c, !PT ;  /* 0x159a55e502087812 */ /* 0x040fe200078e3cff */
[C---:B------:R-:W-:Y:S01]  /*0100*/  VIADD R11, R2.reuse, 0x583f19 ;  /* 0x00583f19020b7836 */ /* 0x040fe20000000000 */
[----:B------:R-:W-:Y:S01]  /*0110*/  IADD3 R4, PT, PT, R2, 0x64f0c9, R3 ;  /* 0x0064f0c902047810 */ /* 0x000fe20007ffe003 */
[C---:B------:R-:W-:Y:S01]  /*0120*/  VIADD R9, R3.reuse, 0x1f123bb5 ;  /* 0x1f123bb503097836 */ /* 0x040fe20000000000 */
[----:B------:R-:W-:Y:S01]  /*0130*/  LOP3.LUT R10, R3, 0x5491333, RZ, 0x3c, !PT ;  /* 0x05491333030a7812 */ /* 0x000fe200078e3cff */
[----:B0-----:R-:W-:-:S05]  /*0140*/  IMAD.WIDE.U32 R6, R0, 0x30, R6 ;  /* 0x0000003000067825 */ /* 0x001fca00078e0006 */
[----:B-1----:R0:W-:Y:S04]  /*0150*/  STG.E.64 desc[UR4][R6.64], R4 ;  /* 0x0000000406007986 */ /* 0x0021e8000c101b04 */
[----:B------:R0:W-:Y:S04]  /*0160*/  STG.E.64 desc[UR4][R6.64+0x8], R8 ;  /* 0x0000080806007986 */ /* 0x0001e8000c101b04 */
[----:B------:R0:W-:Y:S01]  /*0170*/  STG.E.64 desc[UR4][R6.64+0x10], R10 ;  /* 0x0000100a06007986 */ /* 0x0001e2000c101b04 */
[----:B------:R-:W-:Y:S05]  /*0180*/  @!P0 BRA `(.L_x_1) ;  /* 0x0000000c003c8947 */ /* 0x000fea0003800000 */
[----:B------:R-:W-:-:S07]  /*0190*/  CS2R R12, SRZ ;  /* 0x00000000000c7805 */ /* 0x000fce000001ff00 */
.L_x_7:
[----:B-1----:R-:W-:Y:S01]  /*01a0*/  LOP3.LUT R2, R0, 0x3, RZ, 0xc0, !PT ;  /* 0x0000000300027812 */ /* 0x002fe200078ec0ff */
[----:B------:R-:W-:Y:S03]  /*01b0*/  BSSY.RECONVERGENT B1, `(.L_x_2) ;  /* 0x00000c6000017945 */ /* 0x000fe60003800200 */
[----:B------:R-:W-:-:S04]  /*01c0*/  ISETP.NE.U32.AND P0, PT, R2, RZ, PT ;  /* 0x000000ff0200720c */ /* 0x000fc80003f05070 */
[----:B------:R-:W-:-:S13]  /*01d0*/  ISETP.NE.AND.EX P0, PT, RZ, RZ, PT, P0 ;  /* 0x000000ffff00720c */ /* 0x000fda0003f05300 */
[----:B------:R-:W-:Y:S05]  /*01e0*/  @!P0 BRA `(.L_x_3) ;  /* 0x0000000c00088947 */ /* 0x000fea0003800000 */
[----:B0-----:R-:W0:Y:S01]  /*01f0*/  LDC.64 R8, c[0x4][RZ] ;  /* 0x01000000ff087b82 */ /* 0x001e220000000a00 */
[----:B------:R-:W-:Y:S02]  /*0200*/  IMAD.MOV.U32 R14, RZ, RZ, RZ ;  /* 0x000000ffff0e7224 */ /* 0x000fe400078e00ff */
[----:B0-----:R-:W-:-:S07]  /*0210*/  IMAD.WIDE.U32 R8, R12, 0xc80, R8 ;  /* 0x00000c800c087825 */ /* 0x001fce00078e0008 */
.L_x_6:
[----:B-1----:R-:W-:Y:S01]  /*0220*/  IMAD.MOV.U32 R15, RZ, RZ, RZ ;  /* 0x000000ffff0f7224 */ /* 0x002fe200078e00ff */
[----:B------:R-:W-:Y:S01]  /*0230*/  CS2R R2, SRZ ;  /* 0x0000000000027805 */ /* 0x000fe2000001ff00 */
[----:B------:R-:W-:Y:S01]  /*0240*/  IMAD.MOV.U32 R17, RZ, RZ, RZ ;  /* 0x000000ffff117224 */ /* 0x000fe200078e00ff */
[----:B------:R-:W-:-:S07]  /*0250*/  CS2R R4, SRZ ;  /* 0x0000000000047805 */ /* 0x000fce000001ff00 */
.L_x_5:
[----:B------:R-:W-:-:S05]  /*0260*/  IMAD.WIDE.U32 R10, R17, 0x4, R6 ;  /* 0x00000004110a7825 */ /* 0x000fca00078e0006 */
[----:B------:R0:W5:Y:S01]  /*0270*/  LDG.E R16, desc[UR4][R10.64+0x4] ;  /* 0x000004040a107981 */ /* 0x000162000c1e1900 */
[----:B------:R-:W-:-:S07]  /*0280*/  IMAD.MOV.U32 R19, RZ, RZ, RZ ;  /* 0x000000ffff137224 */ /* 0x000fce00078e00ff */
.L_x_4:
[----:B-----5:R-:W-:Y:S01]  /*0290*/  SHF.R.U32.HI R24, RZ, R19, R16 ;  /* 0x00000013ff187219 */ /* 0x020fe20000011610 */
[----:B0-----:R-:W-:-:S03]  /*02a0*/  IMAD.SHL.U32 R10, R17, 0x20, RZ ;  /* 0x00000020110a7824 */ /* 0x001fc600078e00ff */
[----:B------:R-:W-:Y:S01]  /*02b0*/  LOP3.LUT R11, R24, 0x1, RZ, 0xc0, !PT ;  /* 0x00000001180b7812 */ /* 0x000fe200078ec0ff */
[----:B------:R-:W-:-:S03]  /*02c0*/  IMAD.IADD R10, R10, 0x1, R19 ;  /* 0x000000010a0a7824 */ /* 0x000fc600078e0213 */
[----:B------:R-:W-:Y:S01]  /*02d0*/  ISETP.NE.U32.AND P0, PT, R11, 0x1, PT ;  /* 0x000000010b00780c */ /* 0x000fe20003f05070 */
[----:B------:R-:W-:-:S03]  /*02e0*/  IMAD R11, R10, 0x5, RZ ;  /* 0x000000050a0b7824 */ /* 0x000fc600078e02ff */
[----:B------:R-:W-:Y:S01]  /*02f0*/  R2P PR, R24, 0x7e ;  /* 0x0000007e18007804 */ /* 0x000fe20000000000 */
[----:B------:R-:W-:-:S08]  /*0300*/  IMAD.WIDE.U32 R10, R11, 0x4, R8 ;  /* 0x000000040b0a7825 */ /* 0x000fd000078e0008 */
[----:B------:R-:W2:Y:S04]  /*0310*/  @!P0 LDG.E R18, desc[UR4][R10.64] ;  /* 0x000000040a128981 */ /* 0x000ea8000c1e1900 */
[----:B------:R-:W3:Y:S04]  /*0320*/  @!P0 LDG.E R20, desc[UR4][R10.64+0x10] ;  /* 0x000010040a148981 */ /* 0x000ee8000c1e1900 */
[----:B------:R-:W4:Y:S04]  /*0330*/  @P1 LDG.E R22, desc[UR4][R10.64+0x14] ;  /* 0x000014040a161981 */ /* 0x000f28000c1e1900 */
[----:B------:R-:W4:Y:S04]  /*0340*/  @P2 LDG.E R26, desc[UR4][R10.64+0x28] ;  /* 0x000028040a1a2981 */ /* 0x000f28000c1e1900 */
[----:B------:R-:W4:Y:S04]  /*0350*/  @!P0 LDG.E R21, desc[UR4][R10.64+0x4] ;  /* 0x000004040a158981 */ /* 0x000f28000c1e1900 */
[----:B------:R-:W4:Y:S04]  /*0360*/  @!P0 LDG.E R23, desc[UR4][R10.64+0xc] ;  /* 0x00000c040a178981 */ /* 0x000f28000c1e1900 */
[----:B------:R-:W4:Y:S04]  /*0370*/  @P1 LDG.E R25, desc[UR4][R10.64+0x18] ;  /* 0x000018040a191981 */ /* 0x000f28000c1e1900 */
[----:B------:R-:W4:Y:S04]  /*0380*/  @P3 LDG.E R28, desc[UR4][R10.64+0x3c] ;  /* 0x00003c040a1c3981 */ /* 0x000f28000c1e1900 */
[----:B------:R-:W4:Y:S01]  /*0390*/  @P6 LDG.E R27, desc[UR4][R10.64+0x7c] ;  /* 0x00007c040a1b6981 */ /* 0x000f22000c1e1900 */
[----:B--2---:R-:W-:-:S03]  /*03a0*/  @!P0 LOP3.LUT R15, R15, R18, RZ, 0x3c, !PT ;  /* 0x000000120f0f8212 */ /* 0x004fc600078e3cff */
[----:B------:R-:W2:Y:S01]  /*03b0*/  @!P0 LDG.E R18, desc[UR4][R10.64+0x8] ;  /* 0x000008040a128981 */ /* 0x000ea2000c1e1900 */
[----:B---3--:R-:W-:-:S03]  /*03c0*/  @!P0 LOP3.LUT R3, R3, R20, RZ, 0x3c, !PT ;  /* 0x0000001403038212 */ /* 0x008fc600078e3cff */
[----:B------:R-:W3:Y:S01]  /*03d0*/  @P1 LDG.E R20, desc[UR4][R10.64+0x24] ;  /* 0x000024040a141981 */ /* 0x000ee2000c1e1900 */
[----:B----4-:R-:W-:-:S03]  /*03e0*/  @P1 LOP3.LUT R15, R15, R22, RZ, 0x3c, !PT ;  /* 0x000000160f0f1212 */ /* 0x010fc600078e3cff */
[----:B------:R-:W4:Y:S01]  /*03f0*/  @P2 LDG.E R22, desc[UR4][R10.64+0x38] ;  /* 0x000038040a162981 */ /* 0x000f22000c1e1900 */
[----:B------:R-:W-:-:S03]  /*0400*/  @P2 LOP3.LUT R15, R15, R26, RZ, 0x3c, !PT ;  /* 0x0000001a0f0f2212 */ /* 0x000fc600078e3cff */
[----:B------:R-:W4:Y:S01]  /*0410*/  @P4 LDG.E R26, desc[UR4][R10.64+0x50] ;  /* 0x000050040a1a4981 */ /* 0x000f22000c1e1900 */
[----:B------:R-:W-:-:S03]  /*0420*/  @!P0 LOP3.LUT R4, R4, R21, RZ, 0x3c, !PT ;  /* 0x0000001504048212 */ /* 0x000fc600078e3cff */
[----:B------:R-:W4:Y:S01]  /*0430*/  @P1 LDG.E R21, desc[UR4][R10.64+0x20] ;  /* 0x000020040a151981 */ /* 0x000f22000c1e1900 */
[----:B------:R-:W-:-:S03]  /*0440*/  @!P0 LOP3.LUT R2, R2, R23, RZ, 0x3c, !PT ;  /* 0x0000001702028212 */ /* 0x000fc600078e3cff */
[----:B------:R-:W4:Y:S01]  /*0450*/  @P2 LDG.E R23, desc[UR4][R10.64+0x2c] ;  /* 0x00002c040a172981 */ /* 0x000f22000c1e1900 */
[----:B------:R-:W-:-:S03]  /*0460*/  @P1 LOP3.LUT R4, R4, R25, RZ, 0x3c, !PT ;  /* 0x0000001904041212 */ /* 0x000fc600078e3cff */
[----:B------:R-:W4:Y:S01]  /*0470*/  @P2 LDG.E R25, desc[UR4][R10.64+0x34] ;  /* 0x000034040a192981 */ /* 0x000f22000c1e1900 */
[----:B--2---:R-:W-:-:S03]  /*0480*/  @!P0 LOP3.LUT R5, R5, R18, RZ, 0x3c, !PT ;  /* 0x0000001205058212 */ /* 0x004fc600078e3cff */
[----:B------:R-:W2:Y:S01]  /*0490*/  @P1 LDG.E R18, desc[UR4][R10.64+0x1c] ;  /* 0x00001c040a121981 */ /* 0x000ea2000c1e1900 */
[----:B---3--:R-:W-:-:S03]  /*04a0*/  @P1 LOP3.LUT R3, R3, R20, RZ, 0x3c, !PT ;  /* 0x0000001403031212 */ /* 0x008fc600078e3cff */
[----:B------:R-:W3:Y:S01]  /*04b0*/  @P2 LDG.E R20, desc[UR4][R10.64+0x30] ;  /* 0x000030040a142981 */ /* 0x000ee2000c1e1900 */
[----:B----4-:R-:W-:-:S03]  /*04c0*/  @P2 LOP3.LUT R3, R3, R22, RZ, 0x3c, !PT ;  /* 0x0000001603032212 */ /* 0x010fc600078e3cff */
[----:B------:R-:W4:Y:S01]  /*04d0*/  @P3 LDG.E R22, desc[UR4][R10.64+0x4c] ;  /* 0x00004c040a163981 */ /* 0x000f22000c1e1900 */
[----:B------:R-:W-:-:S04]  /*04e0*/  @P3 LOP3.LUT R15, R15, R28, RZ, 0x3c, !PT ;  /* 0x0000001c0f0f3212 */ /* 0x000fc800078e3cff */
[----:B------:R-:W-:Y:S02]  /*04f0*/  @P4 LOP3.LUT R15, R15, R26, RZ, 0x3c, !PT ;  /* 0x0000001a0f0f4212 */ /* 0x000fe400078e3cff */
[----:B------:R-:W-:Y:S01]  /*0500*/  @P1 LOP3.LUT R2, R2, R21, RZ, 0x3c, !PT ;  /* 0x0000001502021212 */ /* 0x000fe200078e3cff */
[----:B------:R-:W4:Y:S04]  /*0510*/  @P5 LDG.E R26, desc[UR4][R10.64+0x64] ;  /* 0x000064040a1a5981 */ /* 0x000f28000c1e1900 */
[----:B------:R-:W4:Y:S01]  /*0520*/  @P3 LDG.E R21, desc[UR4][R10.64+0x40] ;  /* 0x000040040a153981 */ /* 0x000f22000c1e1900 */
[----:B------:R-:W-:Y:S02]  /*0530*/  @P2 LOP3.LUT R4, R4, R23, RZ, 0x3c, !PT ;  /* 0x0000001704042212 */ /* 0x000fe400078e3cff */
[----:B------:R-:W-:Y:S01]  /*0540*/  @P2 LOP3.LUT R2, R2, R25, RZ, 0x3c, !PT ;  /* 0x0000001902022212 */ /* 0x000fe200078e3cff */
[----:B------:R-:W4:Y:S04]  /*0550*/  @P3 LDG.E R23, desc[UR4][R10.64+0x48] ;  /* 0x000048040a173981 */ /* 0x000f28000c1e1900 */
[----:B------:R-:W4:Y:S01]  /*0560*/  @P4 LDG.E R25, desc[UR4][R10.64+0x54] ;  /* 0x000054040a194981 */ /* 0x000f22000c1e1900 */
[----:B--2---:R-:W-:-:S03]  /*0570*/  @P1 LOP3.LUT R5, R5, R18, RZ, 0x3c, !PT ;  /* 0x0000001205051212 */ /* 0x004fc600078e3cff */
[----:B------:R-:W2:Y:S01]  /*0580*/  @P3 LDG.E R18, desc[UR4][R10.64+0x44] ;  /* 0x000044040a123981 */ /* 0x000ea2000c1e1900 */
[----:B---3--:R-:W-:-:S03]  /*0590*/  @P2 LOP3.LUT R5, R5, R20, RZ, 0x3c, !PT ;  /* 0x0000001405052212 */ /* 0x008fc600078e3cff */
[----:B------:R-:W3:Y:S01]  /*05a0*/  @P4 LDG.E R20, desc[UR4][R10.64+0x58] ;  /* 0x000058040a144981 */ /* 0x000ee2000c1e1900 */
[----:B----4-:R-:W-:-:S03]  /*05b0*/  @P3 LOP3.LUT R3, R3, R22, RZ, 0x3c, !PT ;  /* 0x0000001603033212 */ /* 0x010fc600078e3cff */
[----:B------:R-:W4:Y:S01]  /*05c0*/  @P4 LDG.E R22, desc[UR4][R10.64+0x60] ;  /* 0x000060040a164981 */ /* 0x000f22000c1e1900 */
[----:B------:R-:W-:Y:S02]  /*05d0*/  LOP3.LUT P0, RZ, R24, 0x80, RZ, 0xc0, !PT ;  /* 0x0000008018ff7812 */ /* 0x000fe4000780c0ff */
[----:B------:R-:W-:Y:S02]  /*05e0*/  @P5 LOP3.LUT R15, R15, R26, RZ, 0x3c, !PT ;  /* 0x0000001a0f0f5212 */ /* 0x000fe400078e3cff */
[----:B------:R-:W4:Y:S01]  /*05f0*/  @P6 LDG.E R26, desc[UR4][R10.64+0x78] ;  /* 0x000078040a1a6981 */ /* 0x000f22000c1e1900 */
[----:B------:R-:W-:-:S03]  /*0600*/  @P3 LOP3.LUT R4, R4, R21, RZ, 0x3c, !PT ;  /* 0x0000001504043212 */ /* 0x000fc600078e3cff */
[----:B------:R-:W4:Y:S01]  /*0610*/  @P4 LDG.E R21, desc[UR4][R10.64+0x5c] ;  /* 0x00005c040a154981 */ /* 0x000f22000c1e1900 */
[----:B------:R-:W-:-:S03]  /*0620*/  @P3 LOP3.LUT R2, R2, R23, RZ, 0x3c, !PT ;  /* 0x0000001702023212 */ /* 0x000fc600078e3cff */
[----:B------:R-:W4:Y:S01]  /*0630*/  @P5 LDG.E R23, desc[UR4][R10.64+0x68] ;  /* 0x000068040a175981 */ /* 0x000f22000c1e1900 */
[----:B------:R-:W-:-:S03]  /*0640*/  @P4 LOP3.LUT R4, R4, R25, RZ, 0x3c, !PT ;  /* 0x0000001904044212 */ /* 0x000fc600078e3cff */
[----:B------:R-:W4:Y:S01]  /*0650*/  @P5 LDG.E R25, desc[UR4][R10.64+0x70] ;  /* 0x000070040a195981 */ /* 0x000f22000c1e1900 */
[----:B--2---:R-:W-:-:S03]  /*0660*/  @P3 LOP3.LUT R5, R5, R18, RZ, 0x3c, !PT ;  /* 0x0000001205053212 */ /* 0x004fc600078e3cff */
[----:B------:R-:W2:Y:S01]  /*0670*/  @P5 LDG.E R18, desc[UR4][R10.64+0x6c] ;  /* 0x00006c040a125981 */ /* 0x000ea2000c1e1900 */
[----:B---3--:R-:W-:-:S03]  /*0680*/  @P4 LOP3.LUT R5, R5, R20, RZ, 0x3c, !PT ;  /* 0x0000001405054212 */ /* 0x008fc600078e3cff */
[----:B------:R-:W3:Y:S01]  /*0690*/  @P5 LDG.E R20, desc[UR4][R10.64+0x74] ;  /* 0x000074040a145981 */ /* 0x000ee2000c1e1900 */
[----:B----4-:R-:W-:-:S03]  /*06a0*/  @P4 LOP3.LUT R3, R3, R22, RZ, 0x3c, !PT ;  /* 0x0000001603034212 */ /* 0x010fc600078e3cff */
[----:B------:R-:W4:Y:S01]  /*06b0*/  @P0 LDG.E R22, desc[UR4][R10.64+0x8c] ;  /* 0x00008c040a160981 */ /* 0x000f22000c1e1900 */
[----:B------:R-:W-:-:S03]  /*06c0*/  @P6 LOP3.LUT R15, R15, R26, RZ, 0x3c, !PT ;  /* 0x0000001a0f0f6212 */ /* 0x000fc600078e3cff */
        /* <DEDUP_REMOVED lines=13> */
[----:B------:R-:W-:Y:S02]  /*07a0*/  @P6 LOP3.LUT R4, R4, R27, RZ, 0x3c, !PT ;  /* 0x0000001b04046212 */ /* 0x000fe400078e3cff */
[----:B------:R-:W-:Y:S02]  /*07b0*/  @P6 LOP3.LUT R2, R2, R21, RZ, 0x3c, !PT ;  /* 0x0000001502026212 */ /* 0x000fe400078e3cff */
[----:B------:R-:W-:Y:S02]  /*07c0*/  @P0 LOP3.LUT R4, R4, R23, RZ, 0x3c, !PT ;  /* 0x0000001704040212 */ /* 0x000fe400078e3cff */
[----:B------:R-:W-:Y:S02]  /*07d0*/  @P0 LOP3.LUT R2, R2, R25, RZ, 0x3c, !PT ;  /* 0x0000001902020212 */ /* 0x000fe400078e3cff */
[----:B--2---:R-:W-:Y:S02]  /*07e0*/  @P6 LOP3.LUT R5, R5, R18, RZ, 0x3c, !PT ;  /* 0x0000001205056212 */ /* 0x004fe400078e3cff */
[----:B---3--:R-:W-:-:S02]  /*07f0*/  @P6 LOP3.LUT R3, R3, R20, RZ, 0x3c, !PT ;  /* 0x0000001403036212 */ /* 0x008fc400078e3cff */
[----:B----4-:R-:W-:Y:S02]  /*0800*/  @P0 LOP3.LUT R5, R5, R22, RZ, 0x3c, !PT ;  /* 0x0000001605050212 */ /* 0x010fe400078e3cff */
[----:B------:R-:W-:Y:S02]  /*0810*/  @P0 LOP3.LUT R3, R3, R26, RZ, 0x3c, !PT ;  /* 0x0000001a03030212 */ /* 0x000fe400078e3cff */
[----:B------:R-:W-:-:S13]  /*0820*/  R2P PR, R24.B1, 0x7f ;  /* 0x0000007f18007804 */ /* 0x000fda0000001000 */
[----:B------:R-:W2:Y:S04]  /*0830*/  @P0 LDG.E R18, desc[UR4][R10.64+0xa0] ;  /* 0x0000a0040a120981 */ /* 0x000ea8000c1e1900 */
[----:B------:R-:W3:Y:S04]  /*0840*/  @P1 LDG.E R22, desc[UR4][R10.64+0xb4] ;  /* 0x0000b4040a161981 */ /* 0x000ee8000c1e1900 */
[----:B------:R-:W4:Y:S04]  /*0850*/  @P2 LDG.E R26, desc[UR4][R10.64+0xc8] ;  /* 0x0000c8040a1a2981 */ /* 0x000f28000c1e1900 */
[----:B------:R-:W4:Y:S04]  /*0860*/  @P3 LDG.E R28, desc[UR4][R10.64+0xdc] ;  /* 0x0000dc040a1c3981 */ /* 0x000f28000c1e1900 */
[----:B------:R-:W4:Y:S04]  /*0870*/  @P0 LDG.E R23, desc[UR4][R10.64+0xa4] ;  /* 0x0000a4040a170981 */ /* 0x000f28000c1e1900 */
[----:B------:R-:W4:Y:S04]  /*0880*/  @P0 LDG.E R20, desc[UR4][R10.64+0xa8] ;  /* 0x0000a8040a140981 */ /* 0x000f28000c1e1900 */
[----:B------:R-:W4:Y:S04]  /*0890*/  @P4 LDG.E R25, desc[UR4][R10.64+0xf0] ;  /* 0x0000f0040a194981 */ /* 0x000f28000c1e1900 */
        /* <DEDUP_REMOVED lines=21> */
[----:B------:R-:W-:Y:S02]  /*09f0*/  LOP3.LUT P0, RZ, R24, 0x8000, RZ, 0xc0, !PT ;  /* 0x0000800018ff7812 */ /* 0x000fe4000780c0ff */
[----:B----4-:R-:W-:Y:S01]  /*0a00*/  @P5 LOP3.LUT R15, R15, R26, RZ, 0x3c, !PT ;  /* 0x0000001a0f0f5212 */ /* 0x010fe200078e3cff */
[----:B------:R-:W4:Y:S04]  /*0a10*/  @P3 LDG.E R24, desc[UR4][R10.64+0xe4] ;  /* 0x0000e4040a183981 */ /* 0x000f28000c1e1900 */
[----:B------:R-:W2:Y:S01]  /*0a20*/  @P6 LDG.E R26, desc[UR4][R10.64+0x118] ;  /* 0x000118040a1a6981 */ /* 0x000ea2000c1e1900 */
        /* <DEDUP_REMOVED lines=8> */
[----:B---3--:R-:W-:-:S03]  /*0ab0*/  @P2 LOP3.LUT R3, R3, R22, RZ, 0x3c, !PT ;  /* 0x0000001603032212 */ /* 0x008fc600078e3cff */
[----:B------:R-:W3:Y:S01]  /*0ac0*/  @P4 LDG.E R22, desc[UR4][R10.64+0x100] ;  /* 0x000100040a164981 */ /* 0x000ee2000c1e1900 */
[----:B--2---:R-:W-:-:S03]  /*0ad0*/  @P6 LOP3.LUT R15, R15, R26, RZ, 0x3c, !PT ;  /* 0x0000001a0f0f6212 */ /* 0x004fc600078e3cff */
[----:B------:R-:W2:Y:S01]  /*0ae0*/  @P0 LDG.E R26, desc[UR4][R10.64+0x12c] ;  /* 0x00012c040a1a0981 */ /* 0x000ea2000c1e1900 */
[----:B----4-:R-:W-:-:S03]  /*0af0*/  @P2 LOP3.LUT R2, R2, R23, RZ, 0x3c, !PT ;  /* 0x0000001702022212 */ /* 0x010fc600078e3cff */
[----:B------:R-:W4:Y:S01]  /*0b00*/  @P4 LDG.E R23, desc[UR4][R10.64+0xfc] ;  /* 0x0000fc040a174981 */ /* 0x000f22000c1e1900 */
[----:B------:R-:W-:-:S03]  /*0b10*/  @P2 LOP3.LUT R5, R5, R20, RZ, 0x3c, !PT ;  /* 0x0000001405052212 */ /* 0x000fc600078e3cff */
[----:B------:R-:W4:Y:S01]  /*0b20*/  @P4 LDG.E R20, desc[UR4][R10.64+0xf8] ;  /* 0x0000f8040a144981 */ /* 0x000f22000c1e1900 */
[----:B------:R-:W-:Y:S02]  /*0b30*/  @P3 LOP3.LUT R2, R2, R27, RZ, 0x3c, !PT ;  /* 0x0000001b02023212 */ /* 0x000fe400078e3cff */
[----:B------:R-:W-:Y:S01]  /*0b40*/  @P3 LOP3.LUT R4, R4, R25, RZ, 0x3c, !PT ;  /* 0x0000001904043212 */ /* 0x000fe200078e3cff */
[----:B------:R-:W4:Y:S01]  /*0b50*/  @P5 LDG.E R27, desc[UR4][R10.64+0x110] ;  /* 0x000110040a1b5981 */ /* 0x000f22000c1e1900 */
[----:B------:R-:W-:-:S03]  /*0b60*/  @P3 LOP3.LUT R5, R5, R24, RZ, 0x3c, !PT ;  /* 0x0000001805053212 */ /* 0x000fc600078e3cff */
[----:B------:R-:W4:Y:S04]  /*0b70*/  @P5 LDG.E R25, desc[UR4][R10.64+0x108] ;  /* 0x000108040a195981 */ /* 0x000f28000c1e1900 */
        /* <DEDUP_REMOVED lines=19> */
[----:B------:R-:W-:-:S05]  /*0cb0*/  VIADD R19, R19, 0x10 ;  /* 0x0000001013137836 */ /* 0x000fca0000000000 */
[----:B------:R-:W-:Y:S02]  /*0cc0*/  ISETP.NE.AND P1, PT, R19, 0x20, PT ;  /* 0x000000201300780c */ /* 0x000fe40003f25270 */
[----:B------:R-:W-:Y:S02]  /*0cd0*/  @P5 LOP3.LUT R3, R3, R18, RZ, 0x3c, !PT ;  /* 0x0000001203035212 */ /* 0x000fe400078e3cff */
[----:B------:R-:W-:Y:S02]  /*0ce0*/  @P6 LOP3.LUT R4, R4, R21, RZ, 0x3c, !PT ;  /* 0x0000001504046212 */ /* 0x000fe400078e3cff */
[----:B---3--:R-:W-:-:S04]  /*0cf0*/  @P6 LOP3.LUT R3, R3, R22, RZ, 0x3c, !PT ;  /* 0x0000001603036212 */ /* 0x008fc800078e3cff */
[----:B--2---:R-:W-:Y:S02]  /*0d00*/  @P0 LOP3.LUT R3, R3, R26, RZ, 0x3c, !PT ;  /* 0x0000001a03030212 */ /* 0x004fe400078e3cff */
[----:B----4-:R-:W-:Y:S02]  /*0d10*/  @P6 LOP3.LUT R2, R2, R23, RZ, 0x3c, !PT ;  /* 0x0000001702026212 */ /* 0x010fe400078e3cff */
[----:B------:R-:W-:Y:S02]  /*0d20*/  @P6 LOP3.LUT R5, R5, R20, RZ, 0x3c, !PT ;  /* 0x0000001405056212 */ /* 0x000fe400078e3cff */
[----:B------:R-:W-:Y:S02]  /*0d30*/  @P0 LOP3.LUT R2, R2, R27, RZ, 0x3c, !PT ;  /* 0x0000001b02020212 */ /* 0x000fe400078e3cff */
[----:B------:R-:W-:Y:S02]  /*0d40*/  @P0 LOP3.LUT R4, R4, R25, RZ, 0x3c, !PT ;  /* 0x0000001904040212 */ /* 0x000fe400078e3cff */
[----:B------:R-:W-:Y:S01]  /*0d50*/  @P0 LOP3.LUT R5, R5, R24, RZ, 0x3c, !PT ;  /* 0x0000001805050212 */ /* 0x000fe200078e3cff */
[----:B------:R-:W-:Y:S06]  /*0d60*/  @P1 BRA `(.L_x_4) ;  /* 0xfffffff400481947 */ /* 0x000fec000383ffff */
[----:B------:R-:W-:-:S05]  /*0d70*/  VIADD R17, R17, 0x1 ;  /* 0x0000000111117836 */ /* 0x000fca0000000000 */
[----:B------:R-:W-:-:S13]  /*0d80*/  ISETP.NE.AND P0, PT, R17, 0x5, PT ;  /* 0x000000051100780c */ /* 0x000fda0003f05270 */
[----:B------:R-:W-:Y:S05]  /*0d90*/  @P0 BRA `(.L_x_5) ;  /* 0xfffffff400300947 */ /* 0x000fea000383ffff */
[----:B------:R1:W-:Y:S01]  /*0da0*/  STG.E.64 desc[UR4][R6.64+0x8], R4 ;  /* 0x0000080406007986 */ /* 0x0003e2000c101b04 */
[----:B------:R-:W-:Y:S01]  /*0db0*/  VIADD R14, R14, 0x1 ;  /* 0x000000010e0e7836 */ /* 0x000fe20000000000 */
[----:B------:R-:W-:Y:S02]  /*0dc0*/  LOP3.LUT R11, R0, 0x3, RZ, 0xc0, !PT ;  /* 0x00000003000b7812 */ /* 0x000fe400078ec0ff */
[----:B------:R1:W-:Y:S02]  /*0dd0*/  STG.E.64 desc[UR4][R6.64+0x10], R2 ;  /* 0x0000100206007986 */ /* 0x0003e4000c101b04 */
[----:B------:R-:W-:Y:S02]  /*0de0*/  ISETP.GE.U32.AND P0, PT, R14, R11, PT ;  /* 0x0000000b0e00720c */ /* 0x000fe40003f06070 */
[----:B------:R1:W-:Y:S11]  /*0df0*/  STG.E desc[UR4][R6.64+0x4], R15 ;  /* 0x0000040f06007986 */ /* 0x0003f6000c101904 */
[----:B------:R-:W-:Y:S05]  /*0e00*/  @!P0 BRA `(.L_x_6) ;  /* 0xfffffff400048947 */ /* 0x000fea000383ffff */
.L_x_3:
[----:B------:R-:W-:Y:S05]  /*0e10*/  BSYNC.RECONVERGENT B1 ;  /* 0x0000000000017941 */ /* 0x000fea0003800200 */
.L_x_2:
[----:B------:R-:W-:Y:S01]  /*0e20*/  ISETP.GT.U32.AND P0, PT, R0, 0x3, PT ;  /* 0x000000030000780c */ /* 0x000fe20003f04070 */
[----:B------:R-:W-:Y:S01]  /*0e30*/  VIADD R12, R12, 0x1 ;  /* 0x000000010c0c7836 */ /* 0x000fe20000000000 */
[--C-:B------:R-:W-:Y:S02]  /*0e40*/  SHF.R.U64 R0, R0, 0x2, R13.reuse ;  /* 0x0000000200007819 */ /* 0x100fe4000000120d */
[----:B------:R-:W-:Y:S02]  /*0e50*/  ISETP.GT.U32.AND.EX P0, PT, R13, RZ, PT, P0 ;  /* 0x000000ff0d00720c */ /* 0x000fe40003f04100 */
[----:B------:R-:W-:-:S11]  /*0e60*/  SHF.R.U32.HI R13, RZ, 0x2, R13 ;  /* 0x00000002ff0d7819 */ /* 0x000fd6000001160d */
[----:B------:R-:W-:Y:S05]  /*0e70*/  @P0 BRA `(.L_x_7) ;  /* 0xfffffff000c80947 */ /* 0x000fea000383ffff */
.L_x_1:
[----:B------:R-:W-:Y:S05]  /*0e80*/  BSYNC.RECONVERGENT B0 ;  /* 0x0000000000007941 */ /* 0x000fea0003800200 */
.L_x_0:
[----:B------:R-:W-:Y:S04]  /*0e90*/  STG.E.64 desc[UR4][R6.64+0x18], RZ ;  /* 0x000018ff06007986 */ /* 0x000fe8000c101b04 */
[----:B------:R-:W-:Y:S04]  /*0ea0*/  STG.E desc[UR4][R6.64+0x20], RZ ;  /* 0x000020ff06007986 */ /* 0x000fe8000c101904 */
[----:B------:R-:W-:Y:S01]  /*0eb0*/  STG.E.64 desc[UR4][R6.64+0x28], RZ ;  /* 0x000028ff06007986 */ /* 0x000fe2000c101b04 */
[----:B------:R-:W-:Y:S05]  /*0ec0*/  EXIT ;  /* 0x000000000000794d */ /* 0x000fea0003800000 */
.L_x_8:
[----:B------:R-:W-:-:S00]  /*0ed0*/  BRA `(.L_x_8) ;  /* 0xfffffffc00fc7947 */ /* 0x000fc0000383ffff */
[----:B------:R-:W-:-:S00]  /*0ee0*/  NOP ;  /* 0x0000000000007918 */ /* 0x000fc00000000000 */
        /* <DEDUP_REMOVED lines=9> */
.L_x_14:


//--------------------- .text._Z14monte_carlo_piPyyP17curandStateXORWOW --------------------------
	.section	.text._Z14monte_carlo_piPyyP17curandStateXORWOW,"ax",@progbits
	.align	128
        .global         _Z14monte_carlo_piPyyP17curandStateXORWOW
        .type           _Z14monte_carlo_piPyyP17curandStateXORWOW,@function
        .size           _Z14monte_carlo_piPyyP17curandStateXORWOW,(.L_x_15 - _Z14monte_carlo_piPyyP17curandStateXORWOW)
        .other          _Z14monte_carlo_piPyyP17curandStateXORWOW,@"STO_CUDA_ENTRY STV_DEFAULT"
_Z14monte_carlo_piPyyP17curandStateXORWOW:
.text._Z14monte_carlo_piPyyP17curandStateXORWOW:
[----:B------:R-:W-:Y:S01]  /*0000*/  LDC R1, c[0x0][0x37c] ;  /* 0x0000df00ff017b82 */ /* 0x000fe20000000800 */
[----:B------:R-:W0:Y:S01]  /*0010*/  LDCU.64 UR6, c[0x0][0x388] ;  /* 0x00007100ff0677ac */ /* 0x000e220008000a00 */
[----:B------:R-:W-:Y:S01]  /*0020*/  CS2R R8, SRZ ;  /* 0x0000000000087805 */ /* 0x000fe2000001ff00 */
[----:B------:R-:W1:Y:S01]  /*0030*/  LDCU.64 UR8, c[0x0][0x358] ;  /* 0x00006b00ff0877ac */ /* 0x000e620008000a00 */
[----:B0-----:R-:W-:-:S04]  /*0040*/  UISETP.NE.U32.AND UP0, UPT, UR6, URZ, UPT ;  /* 0x000000ff0600728c */ /* 0x001fc8000bf05070 */
[----:B------:R-:W-:-:S09]  /*0050*/  UISETP.NE.AND.EX UP0, UPT, UR7, URZ, UPT, UP0 ;  /* 0x000000ff0700728c */ /* 0x000fd2000bf05300 */
[----:B-1----:R-:W-:Y:S05]  /*0060*/  BRA.U !UP0, `(.L_x_9) ;  /* 0x00000009087c7547 */ /* 0x002fea000b800000 */
[----:B------:R-:W0:Y:S01]  /*0070*/  S2R R3, SR_CTAID.X ;  /* 0x0000000000037919 */ /* 0x000e220000002500 */
[----:B------:R-:W1:Y:S01]  /*0080*/  LDC.64 R10, c[0x0][0x390] ;  /* 0x0000e400ff0a7b82 */ /* 0x000e620000000a00 */
[----:B------:R-:W0:Y:S01]  /*0090*/  LDCU UR4, c[0x0][0x360] ;  /* 0x00006c00ff0477ac */ /* 0x000e220008000800 */
[----:B------:R-:W0:Y:S02]  /*00a0*/  S2R R0, SR_TID.X ;  /* 0x0000000000007919 */ /* 0x000e240000002100 */
[----:B0-----:R-:W-:-:S04]  /*00b0*/  IMAD R3, R3, UR4, R0 ;  /* 0x0000000403037c24 */ /* 0x001fc8000f8e0200 */
[----:B-1----:R-:W-:-:S05]  /*00c0*/  IMAD.WIDE.U32 R10, R3, 0x30, R10 ;  /* 0x00000030030a7825 */ /* 0x002fca00078e000a */
[----:B------:R0:W5:Y:S04]  /*00d0*/  LDG.E.64 R6, desc[UR8][R10.64] ;  /* 0x000000080a067981 */ /* 0x000168000c1e1b00 */
[----:B------:R0:W5:Y:S04]  /*00e0*/  LDG.E.64 R2, desc[UR8][R10.64+0x8] ;  /* 0x000008080a027981 */ /* 0x000168000c1e1b00 */
[----:B------:R0:W5:Y:S01]  /*00f0*/  LDG.E.64 R4, desc[UR8][R10.64+0x10] ;  /* 0x000010080a047981 */ /* 0x000162000c1e1b00 */
[----:B------:R-:W-:Y:S01]  /*0100*/  UISETP.GE.U32.AND UP0, UPT, UR6, 0x4, UPT ;  /* 0x000000040600788c */ /* 0x000fe2000bf06070 */
[----:B------:R-:W-:Y:S01]  /*0110*/  CS2R R8, SRZ ;  /* 0x0000000000087805 */ /* 0x000fe2000001ff00 */
[----:B------:R-:W-:-:S02]  /*0120*/  ULOP3.LUT UR10, UR6, 0x3, URZ, 0xc0, !UPT ;  /* 0x00000003060a7892 */ /* 0x000fc4000f8ec0ff */
[----:B------:R-:W-:Y:S01]  /*0130*/  UISETP.GE.U32.AND.EX UP0, UPT, UR7, URZ, UPT, UP0 ;  /* 0x000000ff0700728c */ /* 0x000fe2000bf06100 */
[----:B------:R-:W-:-:S08]  /*0140*/  UMOV UR4, URZ ;  /* 0x000000ff00047c82 */ /* 0x000fd00008000000 */
[----:B0-----:R-:W-:Y:S05]  /*0150*/  BRA.U !UP0, `(.L_x_10) ;  /* 0x0000000508a07547 */ /* 0x001fea000b800000 */
[----:B-----5:R-:W-:Y:S01]  /*0160*/  VIADD R6, R6, 0x161f14 ;  /* 0x00161f1406067836 */ /* 0x020fe20000000000 */
[----:B------:R-:W-:Y:S01]  /*0170*/  CS2R R8, SRZ ;  /* 0x0000000000087805 */ /* 0x000fe2000001ff00 */
[----:B------:R-:W0:Y:S01]  /*0180*/  LDCU UR7, c[0x0][0x38c] ;  /* 0x00007180ff0777ac */ /* 0x000e220008000800 */
[----:B------:R-:W-:-:S12]  /*0190*/  ULOP3.LUT UR5, UR6, 0xfffffffc, URZ, 0xc0, !UPT ;  /* 0xfffffffc06057892 */ /* 0x000fd8000f8ec0ff */
.L_x_11:
[----:B------:R-:W-:Y:S01]  /*01a0*/  SHF.R.U32.HI R0, RZ, 0x2, R7 ;  /* 0x00000002ff007819 */ /* 0x000fe20000011607 */
[----:B------:R-:W-:Y:S01]  /*01b0*/  IMAD.SHL.U32 R10, R5, 0x10, RZ ;  /* 0x00000010050a7824 */ /* 0x000fe200078e00ff */
[----:B------:R-:W-:Y:S01]  /*01c0*/  SHF.R.U32.HI R11, RZ, 0x2, R2 ;  /* 0x00000002ff0b7819 */ /* 0x000fe20000011602 */
[----:B------:R-:W-:Y:S01]  /*01d0*/  UIADD3 UR5, UP0, UPT, UR5, -0x4, URZ ;  /* 0xfffffffc05057890 */ /* 0x000fe2000ff1e0ff */
[----:B------:R-:W-:Y:S02]  /*01e0*/  LOP3.LUT R0, R0, R7, RZ, 0x3c, !PT ;  /* 0x0000000700007212 */ /* 0x000fe400078e3cff */
[----:B------:R-:W-:Y:S01]  /*01f0*/  LOP3.LUT R2, R11, R2, RZ, 0x3c, !PT ;  /* 0x000000020b027212 */ /* 0x000fe200078e3cff */
[----:B0-----:R-:W-:Y:S02]  /*0200*/  UIADD3.X UR7, UPT, UPT, UR7, -0x1, URZ, UP0, !UPT ;  /* 0xffffffff07077890 */ /* 0x001fe400087fe4ff */
[----:B------:R-:W-:Y:S01]  /*0210*/  IMAD.SHL.U32 R7, R0, 0x2, RZ ;  /* 0x0000000200077824 */ /* 0x000fe200078e00ff */
[----:B------:R-:W-:-:S04]  /*0220*/  UISETP.NE.U32.AND UP0, UPT, UR5, URZ, UPT ;  /* 0x000000ff0500728c */ /* 0x000fc8000bf05070 */
[----:B------:R-:W-:Y:S01]  /*0230*/  LOP3.LUT R7, R5, R10, R7, 0x96, !PT ;  /* 0x0000000a05077212 */ /* 0x000fe200078e9607 */
[----:B------:R-:W-:Y:S01]  /*0240*/  UISETP.NE.AND.EX UP0, UPT, UR7, URZ, UPT, UP0 ;  /* 0x000000ff0700728c */ /* 0x000fe2000bf05300 */
[----:B------:R-:W-:Y:S02]  /*0250*/  SHF.R.U32.HI R10, RZ, 0x2, R3 ;  /* 0x00000002ff0a7819 */ /* 0x000fe40000011603 */
[----:B------:R-:W-:Y:S01]  /*0260*/  LOP3.LUT R11, R7, R0, RZ, 0x3c, !PT ;  /* 0x00000000070b7212 */ /* 0x000fe200078e3cff */
[----:B------:R-:W-:Y:S01]  /*0270*/  IMAD.SHL.U32 R0, R2, 0x2, RZ ;  /* 0x0000000202007824 */ /* 0x000fe200078e00ff */
[----:B------:R-:W-:Y:S02]  /*0280*/  LOP3.LUT R10, R10, R3, RZ, 0x3c, !PT ;  /* 0x000000030a0a7212 */ /* 0x000fe400078e3cff */
[----:B------:R-:W-:Y:S01]  /*0290*/  SHF.R.U32.HI R3, RZ, 0x2, R4 ;  /* 0x00000002ff037819 */ /* 0x000fe20000011604 */
[----:B------:R-:W-:-:S03]  /*02a0*/  IMAD.SHL.U32 R7, R11, 0x10, RZ ;  /* 0x000000100b077824 */ /* 0x000fc600078e00ff */
[----:B------:R-:W-:Y:S02]  /*02b0*/  LOP3.LUT R3, R3, R4, RZ, 0x3c, !PT ;  /* 0x0000000403037212 */ /* 0x000fe400078e3cff */
[----:B------:R-:W-:Y:S01]  /*02c0*/  LOP3.LUT R0, R2, R0, R7, 0x96, !PT ;  /* 0x0000000002007212 */ /* 0x000fe200078e9607 */
[----:B------:R-:W-:Y:S01]  /*02d0*/  IMAD.SHL.U32 R2, R10, 0x2, RZ ;  /* 0x000000020a027824 */ /* 0x000fe200078e00ff */
[----:B------:R-:W-:Y:S02]  /*02e0*/  SHF.R.U32.HI R4, RZ, 0x2, R5 ;  /* 0x00000002ff047819 */ /* 0x000fe40000011605 */
[----:B------:R-:W-:Y:S02]  /*02f0*/  LOP3.LUT R15, R0, R11, RZ, 0x3c, !PT ;  /* 0x0000000b000f7212 */ /* 0x000fe400078e3cff */
[----:B------:R-:W-:-:S03]  /*0300*/  LOP3.LUT R4, R4, R5, RZ, 0x3c, !PT ;  /* 0x0000000504047212 */ /* 0x000fc600078e3cff */
[----:B------:R-:W-:-:S05]  /*0310*/  IMAD.SHL.U32 R0, R15, 0x10, RZ ;  /* 0x000000100f007824 */ /* 0x000fca00078e00ff */
[----:B------:R-:W-:Y:S01]  /*0320*/  LOP3.LUT R13, R15, R0, R2, 0x96, !PT ;  /* 0x000000000f0d7212 */ /* 0x000fe200078e9602 */
[----:B------:R-:W-:-:S03]  /*0330*/  IMAD.SHL.U32 R2, R3, 0x2, RZ ;  /* 0x0000000203027824 */ /* 0x000fc600078e00ff */
[----:B------:R-:W-:Y:S02]  /*0340*/  LOP3.LUT R13, R13, R10, RZ, 0x3c, !PT ;  /* 0x0000000a0d0d7212 */ /* 0x000fe400078e3cff */
[----:B------:R-:W-:-:S03]  /*0350*/  SHF.R.U32.HI R10, RZ, 0x2, R11 ;  /* 0x00000002ff0a7819 */ /* 0x000fc6000001160b */
[----:B------:R-:W-:Y:S01]  /*0360*/  IMAD.SHL.U32 R0, R13, 0x10, RZ ;  /* 0x000000100d007824 */ /* 0x000fe200078e00ff */
[----:B------:R-:W-:Y:S02]  /*0370*/  LOP3.LUT R10, R10, R11, RZ, 0x3c, !PT ;  /* 0x0000000b0a0a7212 */ /* 0x000fe400078e3cff */
[----:B------:R-:W-:Y:S02]  /*0380*/  IADD3 R11, PT, PT, R6, -0x10974f, R11 ;  /* 0xffef68b1060b7810 */ /* 0x000fe40007ffe00b */
[----:B------:R-:W-:Y:S01]  /*0390*/  LOP3.LUT R0, R3, R2, R0, 0x96, !PT ;  /* 0x0000000203007212 */ /* 0x000fe200078e9600 */
[----:B------:R-:W-:Y:S01]  /*03a0*/  IMAD.SHL.U32 R2, R4, 0x2, RZ ;  /* 0x0000000204027824 */ /* 0x000fe200078e00ff */
[----:B------:R-:W-:Y:S02]  /*03b0*/  I2FP.F32.U32 R11, R11 ;  /* 0x0000000b000b7245 */ /* 0x000fe40000201000 */
[----:B------:R-:W-:-:S05]  /*03c0*/  LOP3.LUT R7, R0, R13, RZ, 0x3c, !PT ;  /* 0x0000000d00077212 */ /* 0x000fca00078e3cff */
[C---:B------:R-:W-:Y:S02]  /*03d0*/  IMAD.SHL.U32 R0, R7.reuse, 0x10, RZ ;  /* 0x0000001007007824 */ /* 0x040fe400078e00ff */
[----:B------:R-:W-:-:S03]  /*03e0*/  IMAD.IADD R14, R7, 0x1, R6 ;  /* 0x00000001070e7824 */ /* 0x000fc600078e0206 */
[----:B------:R-:W-:Y:S01]  /*03f0*/  LOP3.LUT R3, R7, R0, R2, 0x96, !PT ;  /* 0x0000000007037212 */ /* 0x000fe200078e9602 */
[----:B------:R-:W-:Y:S01]  /*0400*/  IMAD.SHL.U32 R0, R10, 0x2, RZ ;  /* 0x000000020a007824 */ /* 0x000fe200078e00ff */
[----:B------:R-:W-:Y:S02]  /*0410*/  I2FP.F32.U32 R17, R14 ;  /* 0x0000000e00117245 */ /* 0x000fe40000201000 */
[----:B------:R-:W-:Y:S02]  /*0420*/  LOP3.LUT R2, R3, R4, RZ, 0x3c, !PT ;  /* 0x0000000403027212 */ /* 0x000fe400078e3cff */
[----:B------:R-:W-:-:S03]  /*0430*/  SHF.R.U32.HI R4, RZ, 0x2, R15 ;  /* 0x00000002ff047819 */ /* 0x000fc6000001160f */
[----:B------:R-:W-:Y:S01]  /*0440*/  IMAD.SHL.U32 R3, R2, 0x10, RZ ;  /* 0x0000001002037824 */ /* 0x000fe200078e00ff */
[----:B------:R-:W-:Y:S02]  /*0450*/  LOP3.LUT R4, R4, R15, RZ, 0x3c, !PT ;  /* 0x0000000f04047212 */ /* 0x000fe400078e3cff */
[----:B------:R-:W-:Y:S02]  /*0460*/  IADD3 R15, PT, PT, R6, -0xb0f8a, R15 ;  /* 0xfff4f076060f7810 */ /* 0x000fe40007ffe00f */
[----:B------:R-:W-:Y:S01]  /*0470*/  LOP3.LUT R3, R10, R0, R3, 0x96, !PT ;  /* 0x000000000a037212 */ /* 0x000fe200078e9603 */
[----:B------:R-:W-:Y:S01]  /*0480*/  IMAD.SHL.U32 R5, R4, 0x2, RZ ;  /* 0x0000000204057824 */ /* 0x000fe200078e00ff */
[----:B------:R-:W-:Y:S02]  /*0490*/  SHF.R.U32.HI R10, RZ, 0x2, R13 ;  /* 0x00000002ff0a7819 */ /* 0x000fe4000001160d */
[----:B------:R-:W-:Y:S02]  /*04a0*/  LOP3.LUT R3, R3, R2, RZ, 0x3c, !PT ;  /* 0x0000000203037212 */ /* 0x000fe400078e3cff */
[----:B------:R-:W-:-:S02]  /*04b0*/  LOP3.LUT R10, R10, R13, RZ, 0x3c, !PT ;  /* 0x0000000d0a0a7212 */ /* 0x000fc400078e3cff */
[----:B------:R-:W-:Y:S01]  /*04c0*/  I2FP.F32.U32 R15, R15 ;  /* 0x0000000f000f7245 */ /* 0x000fe20000201000 */
[C---:B------:R-:W-:Y:S01]  /*04d0*/  IMAD.SHL.U32 R0, R3.reuse, 0x10, RZ ;  /* 0x0000001003007824 */ /* 0x040fe200078e00ff */
[----:B------:R-:W-:Y:S01]  /*04e0*/  IADD3 R13, PT, PT, R6, -0x587c5, R13 ;  /* 0xfffa783b060d7810 */ /* 0x000fe20007ffe00d */
[----:B------:R-:W-:Y:S01]  /*04f0*/  IMAD.SHL.U32 R12, R10, 0x2, RZ ;  /* 0x000000020a0c7824 */ /* 0x000fe200078e00ff */
[C---:B------:R-:W-:Y:S02]  /*0500*/  IADD3 R14, PT, PT, R6.reuse, 0xb0f8a, R3 ;  /* 0x000b0f8a060e7810 */ /* 0x040fe40007ffe003 */
[----:B------:R-:W-:Y:S01]  /*0510*/  LOP3.LUT R5, R3, R0, R5, 0x96, !PT ;  /* 0x0000000003057212 */ /* 0x000fe200078e9605 */
[----:B------:R-:W-:Y:S01]  /*0520*/  IMAD.MOV.U32 R0, RZ, RZ, 0x2f800000 ;  /* 0x2f800000ff007424 */ /* 0x000fe200078e00ff */
[----:B------:R-:W-:Y:S02]  /*0530*/  I2FP.F32.U32 R13, R13 ;  /* 0x0000000d000d7245 */ /* 0x000fe40000201000 */
[----:B------:R-:W-:Y:S01]  /*0540*/  LOP3.LUT R4, R5, R4, RZ, 0x3c, !PT ;  /* 0x0000000405047212 */ /* 0x000fe200078e3cff */
[-C--:B------:R-:W-:Y:S01]  /*0550*/  FFMA R15, R15, R0.reuse, 1.1641532182693481445e-10 ;  /* 0x2f0000000f0f7423 */ /* 0x080fe20000000000 */
[-C--:B------:R-:W-:Y:S01]  /*0560*/  FFMA R17, R17, R0.reuse, 1.1641532182693481445e-10 ;  /* 0x2f00000011117423 */ /* 0x080fe20000000000 */
[----:B------:R-:W-:Y:S01]  /*0570*/  FFMA R11, R11, R0, 1.1641532182693481445e-10 ;  /* 0x2f0000000b0b7423 */ /* 0x000fe20000000000 */
[----:B------:R-:W-:Y:S01]  /*0580*/  IADD3 R16, PT, PT, R6, 0x10974f, R4 ;  /* 0x0010974f06107810 */ /* 0x000fe20007ffe004 */
[----:B------:R-:W-:-:S02]  /*0590*/  IMAD.SHL.U32 R5, R4, 0x10, RZ ;  /* 0x0000001004057824 */ /* 0x000fc400078e00ff */
[----:B------:R-:W-:-:S03]  /*05a0*/  FFMA R13, R13, R0, 1.1641532182693481445e-10 ;  /* 0x2f0000000d0d7423 */ /* 0x000fc60000000000 */
[----:B------:R-:W-:Y:S01]  /*05b0*/  LOP3.LUT R5, R10, R12, R5, 0x96, !PT ;  /* 0x0000000c0a057212 */ /* 0x000fe200078e9605 */
[----:B------:R-:W-:Y:S01]  /*05c0*/  FMUL R10, R15, R15 ;  /* 0x0000000f0f0a7220 */ /* 0x000fe20000400000 */
[----:B------:R-:W-:Y:S01]  /*05d0*/  FMUL R12, R17, R17 ;  /* 0x00000011110c7220 */ /* 0x000fe20000400000 */
[----:B------:R-:W-:Y:S02]  /*05e0*/  I2FP.F32.U32 R15, R14 ;  /* 0x0000000e000f7245 */ /* 0x000fe40000201000 */
[----:B------:R-:W-:Y:S01]  /*05f0*/  LOP3.LUT R5, R5, R4, RZ, 0x3c, !PT ;  /* 0x0000000405057212 */ /* 0x000fe200078e3cff */
[----:B------:R-:W-:Y:S01]  /*0600*/  FFMA R10, R11, R11, R10 ;  /* 0x0000000b0b0a7223 */ /* 0x000fe2000000000a */
[C---:B------:R-:W-:Y:S01]  /*0610*/  IADD3 R11, PT, PT, R6.reuse, 0x587c5, R2 ;  /* 0x000587c5060b7810 */ /* 0x040fe20007ffe002 */
[----:B------:R-:W-:Y:S01]  /*0620*/  FFMA R15, R15, R0, 1.1641532182693481445e-10 ;  /* 0x2f0000000f0f7423 */ /* 0x000fe20000000000 */
[C---:B------:R-:W-:Y:S01]  /*0630*/  IADD3 R17, PT, PT, R6.reuse, 0x161f14, R5 ;  /* 0x00161f1406117810 */ /* 0x040fe20007ffe005 */
[----:B------:R-:W-:Y:S01]  /*0640*/  FFMA R12, R13, R13, R12 ;  /* 0x0000000d0d0c7223 */ /* 0x000fe2000000000c */
[----:B------:R-:W-:Y:S01]  /*0650*/  I2FP.F32.U32 R11, R11 ;  /* 0x0000000b000b7245 */ /* 0x000fe20000201000 */
[----:B------:R-:W-:Y:S01]  /*0660*/  VIADD R6, R6, 0x2c3e28 ;  /* 0x002c3e2806067836 */ /* 0x000fe20000000000 */
[----:B------:R-:W-:-:S02]  /*0670*/  I2FP.F32.U32 R19, R17 ;  /* 0x0000001100137245 */ /* 0x000fc40000201000 */
[----:B------:R-:W-:Y:S01]  /*0680*/  I2FP.F32.U32 R17, R16 ;  /* 0x0000001000117245 */ /* 0x000fe20000201000 */
[-C--:B------:R-:W-:Y:S01]  /*0690*/  FFMA R11, R11, R0.reuse, 1.1641532182693481445e-10 ;  /* 0x2f0000000b0b7423 */ /* 0x080fe20000000000 */
[----:B------:R-:W-:Y:S01]  /*06a0*/  FSETP.GTU.AND P0, PT, R10, 1, PT ;  /* 0x3f8000000a00780b */ /* 0x000fe20003f0c000 */
[-C--:B------:R-:W-:Y:S01]  /*06b0*/  FFMA R19, R19, R0.reuse, 1.1641532182693481445e-10 ;  /* 0x2f00000013137423 */ /* 0x080fe20000000000 */
[----:B------:R-:W-:Y:S01]  /*06c0*/  FSETP.GTU.AND P1, PT, R12, 1, PT ;  /* 0x3f8000000c00780b */ /* 0x000fe20003f2c000 */
[----:B------:R-:W-:Y:S01]  /*06d0*/  FFMA R17, R17, R0, 1.1641532182693481445e-10 ;  /* 0x2f00000011117423 */ /* 0x000fe20000000000 */
[----:B------:R-:W-:Y:S01]  /*06e0*/  FMUL R0, R15, R15 ;  /* 0x0000000f0f007220 */ /* 0x000fe20000400000 */
[----:B------:R-:W-:Y:S01]  /*06f0*/  FMUL R14, R19, R19 ;  /* 0x00000013130e7220 */ /* 0x000fe20000400000 */
[----:B------:R-:W-:Y:S02]  /*0700*/  SEL R10, RZ, 0x1, P0 ;  /* 0x00000001ff0a7807 */ /* 0x000fe40000000000 */
[----:B------:R-:W-:Y:S01]  /*0710*/  FFMA R0, R11, R11, R0 ;  /* 0x0000000b0b007223 */ /* 0x000fe20000000000 */
[----:B------:R-:W-:Y:S01]  /*0720*/  FFMA R14, R17, R17, R14 ;  /* 0x00000011110e7223 */ /* 0x000fe2000000000e */
[----:B------:R-:W-:-:S03]  /*0730*/  SEL R11, RZ, 0x1, P1 ;  /* 0x00000001ff0b7807 */ /* 0x000fc60000800000 */
[----:B------:R-:W-:Y:S02]  /*0740*/  FSETP.GTU.AND P2, PT, R0, 1, PT ;  /* 0x3f8000000000780b */ /* 0x000fe40003f4c000 */
[----:B------:R-:W-:Y:S02]  /*0750*/  FSETP.GTU.AND P3, PT, R14, 1, PT ;  /* 0x3f8000000e00780b */ /* 0x000fe40003f6c000 */
[----:B------:R-:W-:Y:S02]  /*0760*/  IADD3 R0, P0, P1, R11, R8, R10 ;  /* 0x000000080b007210 */ /* 0x000fe4000791e00a */
[----:B------:R-:W-:Y:S02]  /*0770*/  SEL R11, RZ, 0x1, P2 ;  /* 0x00000001ff0b7807 */ /* 0x000fe40001000000 */
[----:B------:R-:W-:Y:S02]  /*0780*/  SEL R8, RZ, 0x1, P3 ;  /* 0x00000001ff087807 */ /* 0x000fe40001800000 */
[----:B------:R-:W-:-:S02]  /*0790*/  IADD3.X R9, PT, PT, RZ, R9, RZ, P0, P1 ;  /* 0x00000009ff097210 */ /* 0x000fc400007e24ff */
[----:B------:R-:W-:-:S04]  /*07a0*/  IADD3 R8, P2, P3, R8, R0, R11 ;  /* 0x0000000008087210 */ /* 0x000fc80007b5e00b */
[----:B------:R-:W-:Y:S01]  /*07b0*/  IADD3.X R9, PT, PT, RZ, R9, RZ, P2, P3 ;  /* 0x00000009ff097210 */ /* 0x000fe200017e64ff */
[----:B------:R-:W-:Y:S08]  /*07c0*/  BRA.U UP0, `(.L_x_11) ;  /* 0xfffffff900747547 */ /* 0x000ff0000b83ffff */
[----:B------:R-:W-:-:S07]  /*07d0*/  VIADD R6, R6, 0xffe9e0ec ;  /* 0xffe9e0ec06067836 */ /* 0x000fce0000000000 */
.L_x_10:
[----:B------:R-:W-:-:S04]  /*07e0*/  UISETP.NE.U32.AND UP0, UPT, UR10, URZ, UPT ;  /* 0x000000ff0a00728c */ /* 0x000fc8000bf05070 */
[----:B------:R-:W-:-:S09]  /*07f0*/  UISETP.NE.AND.EX UP0, UPT, UR4, URZ, UPT, UP0 ;  /* 0x000000ff0400728c */ /* 0x000fd2000bf05300 */
[----:B------:R-:W-:Y:S05]  /*0800*/  BRA.U !UP0, `(.L_x_9) ;  /* 0x0000000108947547 */ /* 0x000fea000b800000 */
[----:B-----5:R-:W-:-:S07]  /*0810*/  VIADD R11, R6, 0xb0f8a ;  /* 0x000b0f8a060b7836 */ /* 0x020fce0000000000 */
.L_x_12:
[----:B------:R-:W-:Y:S01]  /*0820*/  SHF.R.U32.HI R0, RZ, 0x2, R7 ;  /* 0x00000002ff007819 */ /* 0x000fe20000011607 */
[----:B------:R-:W-:Y:S01]  /*0830*/  IMAD.SHL.U32 R6, R5, 0x10, RZ ;  /* 0x0000001005067824 */ /* 0x000fe200078e00ff */
[----:B------:R-:W-:Y:S01]  /*0840*/  SHF.R.U32.HI R13, RZ, 0x2, R2 ;  /* 0x00000002ff0d7819 */ /* 0x000fe20000011602 */
[----:B------:R-:W-:Y:S01]  /*0850*/  UIADD3 UR10, UP0, UPT, UR10, -0x1, URZ ;  /* 0xffffffff0a0a7890 */ /* 0x000fe2000ff1e0ff */
[----:B------:R-:W-:Y:S02]  /*0860*/  LOP3.LUT R0, R0, R7, RZ, 0x3c, !PT ;  /* 0x0000000700007212 */ /* 0x000fe400078e3cff */
[----:B------:R-:W-:Y:S01]  /*0870*/  LOP3.LUT R13, R13, R2, RZ, 0x3c, !PT ;  /* 0x000000020d0d7212 */ /* 0x000fe200078e3cff */
[----:B------:R-:W-:Y:S02]  /*0880*/  UIADD3.X UR4, UPT, UPT, UR4, -0x1, URZ, UP0, !UPT ;  /* 0xffffffff04047890 */ /* 0x000fe400087fe4ff */
[----:B------:R-:W-:Y:S01]  /*0890*/  IMAD.SHL.U32 R7, R0, 0x2, RZ ;  /* 0x0000000200077824 */ /* 0x000fe200078e00ff */
[----:B------:R-:W-:Y:S01]  /*08a0*/  UISETP.NE.U32.AND UP0, UPT, UR10, URZ, UPT ;  /* 0x000000ff0a00728c */ /* 0x000fe2000bf05070 */
[----:B------:R-:W-:-:S03]  /*08b0*/  IMAD.SHL.U32 R2, R13, 0x2, RZ ;  /* 0x000000020d027824 */ /* 0x000fc600078e00ff */
[----:B------:R-:W-:Y:S01]  /*08c0*/  LOP3.LUT R7, R5, R6, R7, 0x96, !PT ;  /* 0x0000000605077212 */ /* 0x000fe200078e9607 */
[----:B------:R-:W-:Y:S01]  /*08d0*/  IMAD.MOV.U32 R6, RZ, RZ, R4 ;  /* 0x000000ffff067224 */ /* 0x000fe200078e0004 */
[----:B------:R-:W-:Y:S02]  /*08e0*/  UISETP.NE.AND.EX UP0, UPT, UR4, URZ, UPT, UP0 ;  /* 0x000000ff0400728c */ /* 0x000fe4000bf05300 */
[----:B------:R-:W-:Y:S01]  /*08f0*/  LOP3.LUT R4, R7, R0, RZ, 0x3c, !PT ;  /* 0x0000000007047212 */ /* 0x000fe200078e3cff */
[----:B------:R-:W-:-:S04]  /*0900*/  IMAD.MOV.U32 R7, RZ, RZ, 0x2f800000 ;  /* 0x2f800000ff077424 */ /* 0x000fc800078e00ff */
[----:B------:R-:W-:-:S05]  /*0910*/  IMAD.SHL.U32 R0, R4, 0x10, RZ ;  /* 0x0000001004007824 */ /* 0x000fca00078e00ff */
[----:B------:R-:W-:Y:S02]  /*0920*/  LOP3.LUT R13, R13, R2, R0, 0x96, !PT ;  /* 0x000000020d0d7212 */ /* 0x000fe400078e9600 */
[----:B------:R-:W-:Y:S02]  /*0930*/  IADD3 R0, PT, PT, R11, -0x587c5, R4 ;  /* 0xfffa783b0b007810 */ /* 0x000fe40007ffe004 */
[----:B------:R-:W-:Y:S02]  /*0940*/  LOP3.LUT R10, R13, R4, RZ, 0x3c, !PT ;  /* 0x000000040d0a7212 */ /* 0x000fe400078e3cff */
[----:B------:R-:W-:-:S03]  /*0950*/  I2FP.F32.U32 R0, R0 ;  /* 0x0000000000007245 */ /* 0x000fc60000201000 */
[----:B------:R-:W-:Y:S02]  /*0960*/  IMAD.IADD R2, R10, 0x1, R11 ;  /* 0x000000010a027824 */ /* 0x000fe400078e020b */
[----:B------:R-:W-:Y:S01]  /*0970*/  FFMA R0, R0, R7, 1.1641532182693481445e-10 ;  /* 0x2f00000000007423 */ /* 0x000fe20000000007 */
[----:B------:R-:W-:Y:S02]  /*0980*/  VIADD R11, R11, 0xb0f8a ;  /* 0x000b0f8a0b0b7836 */ /* 0x000fe40000000000 */
[----:B------:R-:W-:-:S05]  /*0990*/  I2FP.F32.U32 R2, R2 ;  /* 0x0000000200027245 */ /* 0x000fca0000201000 */
[----:B------:R-:W-:-:S04]  /*09a0*/  FFMA R2, R2, R7, 1.1641532182693481445e-10 ;  /* 0x2f00000002027423 */ /* 0x000fc80000000007 */
[----:B------:R-:W-:Y:S01]  /*09b0*/  FMUL R7, R2, R2 ;  /* 0x0000000202077220 */ /* 0x000fe20000400000 */
[----:B------:R-:W-:-:S03]  /*09c0*/  IMAD.MOV.U32 R2, RZ, RZ, R6 ;  /* 0x000000ffff027224 */ /* 0x000fc600078e0006 */
[----:B------:R-:W-:-:S05]  /*09d0*/  FFMA R7, R0, R0, R7 ;  /* 0x0000000000077223 */ /* 0x000fca0000000007 */
[----:B------:R-:W-:-:S04]  /*09e0*/  FSETP.GTU.AND P0, PT, R7, 1, PT ;  /* 0x3f8000000700780b */ /* 0x000fc80003f0c000 */
[----:B------:R-:W-:-:S04]  /*09f0*/  SEL R7, RZ, 0x1, P0 ;  /* 0x00000001ff077807 */ /* 0x000fc80000000000 */
[----:B------:R-:W-:Y:S01]  /*0a00*/  IADD3 R8, P0, PT, R8, R7, RZ ;  /* 0x0000000708087210 */ /* 0x000fe20007f1e0ff */
[----:B------:R-:W-:Y:S02]  /*0a10*/  IMAD.MOV.U32 R7, RZ, RZ, R3 ;  /* 0x000000ffff077224 */ /* 0x000fe400078e0003 */
[----:B------:R-:W-:Y:S02]  /*0a20*/  IMAD.MOV.U32 R3, RZ, RZ, R5 ;  /* 0x000000ffff037224 */ /* 0x000fe400078e0005 */
[----:B------:R-:W-:Y:S02]  /*0a30*/  IMAD.MOV.U32 R5, RZ, RZ, R10 ;  /* 0x000000ffff057224 */ /* 0x000fe400078e000a */
[----:B------:R-:W-:Y:S01]  /*0a40*/  IMAD.X R9, RZ, RZ, R9, P0 ;  /* 0x000000ffff097224 */ /* 0x000fe200000e0609 */
[----:B------:R-:W-:Y:S06]  /*0a50*/  BRA.U UP0, `(.L_x_12) ;  /* 0xfffffffd00707547 */ /* 0x000fec000b83ffff */
.L_x_9:
[----:B-----5:R-:W0:Y:S02]  /*0a60*/  LDC.64 R2, c[0x0][0x380] ;  /* 0x0000e000ff027b82 */ /* 0x020e240000000a00 */
[----:B0-----:R-:W-:Y:S01]  /*0a70*/  REDG.E.ADD.64.STRONG.GPU desc[UR8][R2.64], R8 ;  /* 0x000000080200798e */ /* 0x001fe2000c12e508 */
[----:B------:R-:W-:Y:S05]  /*0a80*/  EXIT ;  /* 0x000000000000794d */ /* 0x000fea0003800000 */
.L_x_13:
        /* <DEDUP_REMOVED lines=15> */
.L_x_15:


//--------------------- .nv.global.init           --------------------------
	.section	.nv.global.init,"aw",@progbits
	.align	4
.nv.global.init:
	.type		mrg32k3aM1SubSeq,@object
	.size		mrg32k3aM1SubSeq,(mrg32k3aM2SubSeq - mrg32k3aM1SubSeq)
mrg32k3aM1SubSeq:
        /*0000*/ 	.byte	0x0b, 0xcc, 0xee, 0x04, 0x73, 0x29, 0x8b, 0x6f, 0xf6, 0x53, 0x03, 0xf6, 0x23, 0xf6, 0xea, 0xda
        /* <DEDUP_REMOVED lines=125> */
	.type		mrg32k3aM2SubSeq,@object
	.size		mrg32k3aM2SubSeq,(mrg32k3aM1 - mrg32k3aM2SubSeq)
mrg32k3aM2SubSeq:
        /* <DEDUP_REMOVED lines=126> */
	.type		mrg32k3aM1,@object
	.size		mrg32k3aM1,(mrg32k3aM1Seq - mrg32k3aM1)
mrg32k3aM1:
        /* <DEDUP_REMOVED lines=144> */
	.type		mrg32k3aM1Seq,@object
	.size		mrg32k3aM1Seq,(mrg32k3aM2 - mrg32k3aM1Seq)
mrg32k3aM1Seq:
        /* <DEDUP_REMOVED lines=144> */
	.type		mrg32k3aM2,@object
	.size		mrg32k3aM2,(mrg32k3aM2Seq - mrg32k3aM2)
mrg32k3aM2:
        /* <DEDUP_REMOVED lines=144> */
	.type		mrg32k3aM2Seq,@object
	.size		mrg32k3aM2Seq,(precalc_xorwow_matrix - mrg32k3aM2Seq)
mrg32k3aM2Seq:
        /* <DEDUP_REMOVED lines=144> */
	.type		precalc_xorwow_matrix,@object
	.size		precalc_xorwow_matrix,(precalc_xorwow_offset_matrix - precalc_xorwow_matrix)
precalc_xorwow_matrix:
        /* <DEDUP_REMOVED lines=6400> */
	.type		precalc_xorwow_offset_matrix,@object
	.size		precalc_xorwow_offset_matrix,(.L_1 - precalc_xorwow_offset_matrix)
precalc_xorwow_offset_matrix:
        /* <DEDUP_REMOVED lines=6400> */
.L_1:


//--------------------- .nv.shared.reserved.0     --------------------------
	.section	.nv.shared.reserved.0,"aw",@nobits
	.weak		__nv_reservedSMEM_offset_0_alias
	.size		__nv_reservedSMEM_offset_0_alias, 0, 64
	.other		__nv_reservedSMEM_offset_0_alias,@"STO_CUDA_RESERVED_SHARED STV_DEFAULT"
__nv_reservedSMEM_offset_0_alias:
	.zero		0
	.zero		64


//--------------------- .nv.constant0._Z19setup_random_statesP17curandStateXORWOW --------------------------
	.section	.nv.constant0._Z19setup_random_statesP17curandStateXORWOW,"a",@progbits
	.sectionflags	@""
	.align	4
.nv.constant0._Z19setup_random_statesP17curandStateXORWOW:
	.zero		904


//--------------------- .nv.constant0._Z14monte_carlo_piPyyP17curandStateXORWOW --------------------------
	.section	.nv.constant0._Z14monte_carlo_piPyyP17curandStateXORWOW,"a",@progbits
	.sectionflags	@""
	.align	4
.nv.constant0._Z14monte_carlo_piPyyP17curandStateXORWOW:
	.zero		920


//--------------------- SYMBOLS --------------------------

	.type		.nv.reservedSmem.offset0,@object
	.size		.nv.reservedSmem.offset0,0x4
